// auto-generated by cutlass_sweep.gemm — config: {"arch": "sm_90", "cluster_m": 1, "cluster_n": 2, "dtype": "bf16", "stages": 4, "tile_k": 32, "tile_m": 256, "tile_n": 64}
#include "cutlass/cutlass.h"
#include "cutlass/gemm/collective/collective_builder.hpp"
#include "cutlass/gemm/device/gemm_universal_adapter.h"
#include "cutlass/gemm/kernel/gemm_universal.hpp"
#include "cutlass/epilogue/collective/collective_builder.hpp"

using ElemA = cutlass::bfloat16_t;
using ElemB = cutlass::bfloat16_t;
using ElemCD = cutlass::bfloat16_t;
using Acc  = float;
using TileShape    = cute::Shape<cute::_256, cute::_64, cute::_32>;
using ClusterShape = cute::Shape<cute::_1, cute::_2, cute::_1>;

using CollectiveEpilogue = typename cutlass::epilogue::collective::CollectiveBuilder<
    cutlass::arch::Sm90, cutlass::arch::OpClassTensorOp,
    TileShape, ClusterShape,
    cutlass::epilogue::collective::EpilogueTileAuto,
    Acc, Acc,
    ElemCD, cutlass::layout::RowMajor, 128 / cutlass::sizeof_bits<ElemCD>::value,
    ElemCD, cutlass::layout::RowMajor, 128 / cutlass::sizeof_bits<ElemCD>::value,
    cutlass::epilogue::collective::EpilogueScheduleAuto
  >::CollectiveOp;

using CollectiveMainloop = typename cutlass::gemm::collective::CollectiveBuilder<
    cutlass::arch::Sm90, cutlass::arch::OpClassTensorOp,
    ElemA, cutlass::layout::RowMajor, 128 / cutlass::sizeof_bits<ElemA>::value,
    ElemB, cutlass::layout::ColumnMajor, 128 / cutlass::sizeof_bits<ElemB>::value,
    Acc,
    TileShape, ClusterShape,
    cutlass::gemm::collective::StageCount<4>,
    cutlass::gemm::collective::KernelScheduleAuto
  >::CollectiveOp;

using GemmKernel = cutlass::gemm::kernel::GemmUniversal<
    cute::Shape<int,int,int,int>,
    CollectiveMainloop,
    CollectiveEpilogue
>;
using Gemm = cutlass::gemm::device::GemmUniversalAdapter<GemmKernel>;

// Force the device kernel symbol into the cubin without needing a host main.
auto* _anchor = &cutlass::device_kernel<GemmKernel>;


// ===== COMPILED SASS (sm_90a) =====

	.target	sm_90a

	.elftype	@"ET_EXEC"


//--------------------- .note.nv.tkinfo           --------------------------
	.section	.note.nv.tkinfo,"",@"SHT_NOTE"
	.sectionflags	@"SHF_NOTE_NV_TKINFO"
	.tkinfo
        /*0018*/ 	.word	0x00000002
        /*0030*/ 	.string	""
        /*0030*/ 	.string	"ptxas"
        /*0030*/ 	.string	"Cuda compilation tools, release 13.0, V13.0.88"
        /*0030*/ 	.string	"Build cuda_13.0.r13.0/compiler.36424714_0"
        /*0030*/ 	.string	"-arch sm_90a -m 64 "



//--------------------- .note.nv.cuinfo           --------------------------
	.section	.note.nv.cuinfo,"",@"SHT_NOTE"
	.sectionflags	@"SHF_NOTE_NV_CUINFO"
        /*0018*/ 	.short	0x0002
        /*001a*/ 	.short	0x005a
        /*001c*/ 	.short	0x0082
	.zero		2


//--------------------- .nv.info                  --------------------------
	.section	.nv.info,"",@"SHT_CUDA_INFO"
	.align	4


	//----- nvinfo : EIATTR_REGCOUNT
	.align		4
        /*0000*/ 	.byte	0x04, 0x2f
        /*0002*/ 	.short	(.L_15 - .L_14)
	.align		4
.L_14:
        /*0004*/ 	.word	index@(_ZN7cutlass13device_kernelINS_4gemm6kernel13GemmUniversalIN4cute5tupleIJiiiiEEENS1_10collective13CollectiveMmaINS1_34MainloopSm90TmaGmmaWarpSpecializedILi4ENS5_IJNS4_1CILi1EEENSA_ILi2EEESB_EEENS1_35KernelTmaWarpSpecializedCooperativeEEENS5_IJNSA_ILi256EEENSA_ILi64EEENSA_ILi32EEEEEENS_10bfloat16_tENS5_IJlSB_lEEESK_SL_NS4_8TiledMMAINS4_8MMA_AtomIJNS4_4SM904GMMA27MMA_64x64x16_F32BF16BF16_SSILNSP_5MajorE0ELSR_0ELNSP_7ScaleInE1ELSS_1EEEEEENS4_6LayoutINS5_IJSC_SB_SB_EEENS5_IJSB_NSA_ILi0EEESX_EEEEENS5_IJNS4_10UnderscoreES10_S10_EEEEENS4_23SM90_TMA_LOAD_MULTICASTENS4_14ComposedLayoutINS4_7SwizzleILi2ELi4ELi3EEENS4_18smem_ptr_flag_bitsILi16EEENSV_INS5_IJNSA_ILi8EEESI_EEENS5_IJSI_SB_EEEEEEEvNS4_8identityENS4_13SM90_TMA_LOADES1D_vS1E_EENS_8epilogue10collective6detail29Sm90TmaWarpSpecializedAdapterINS1I_15DefaultEpilogueISK_SL_SL_NS1H_6thread17LinearCombinationISK_Li1EffLNS1M_9ScaleType4KindE0ELNS_15FloatRoundStyleE2ESK_EENS1_15EpilogueDefaultEEEEEvvEEEEvNT_6ParamsE)
        /*0008*/ 	.word	0x000000a8


	//----- nvinfo : EIATTR_FRAME_SIZE
	.align		4
.L_15:
        /*000c*/ 	.byte	0x04, 0x11
        /*000e*/ 	.short	(.L_17 - .L_16)
	.align		4
.L_16:
        /*0010*/ 	.word	index@(_ZN7cutlass13device_kernelINS_4gemm6kernel13GemmUniversalIN4cute5tupleIJiiiiEEENS1_10collective13CollectiveMmaINS1_34MainloopSm90TmaGmmaWarpSpecializedILi4ENS5_IJNS4_1CILi1EEENSA_ILi2EEESB_EEENS1_35KernelTmaWarpSpecializedCooperativeEEENS5_IJNSA_ILi256EEENSA_ILi64EEENSA_ILi32EEEEEENS_10bfloat16_tENS5_IJlSB_lEEESK_SL_NS4_8TiledMMAINS4_8MMA_AtomIJNS4_4SM904GMMA27MMA_64x64x16_F32BF16BF16_SSILNSP_5MajorE0ELSR_0ELNSP_7ScaleInE1ELSS_1EEEEEENS4_6LayoutINS5_IJSC_SB_SB_EEENS5_IJSB_NSA_ILi0EEESX_EEEEENS5_IJNS4_10UnderscoreES10_S10_EEEEENS4_23SM90_TMA_LOAD_MULTICASTENS4_14ComposedLayoutINS4_7SwizzleILi2ELi4ELi3EEENS4_18smem_ptr_flag_bitsILi16EEENSV_INS5_IJNSA_ILi8EEESI_EEENS5_IJSI_SB_EEEEEEEvNS4_8identityENS4_13SM90_TMA_LOADES1D_vS1E_EENS_8epilogue10collective6detail29Sm90TmaWarpSpecializedAdapterINS1I_15DefaultEpilogueISK_SL_SL_NS1H_6thread17LinearCombinationISK_Li1EffLNS1M_9ScaleType4KindE0ELNS_15FloatRoundStyleE2ESK_EENS1_15EpilogueDefaultEEEEEvvEEEEvNT_6ParamsE)
        /*0014*/ 	.word	0x00000000


	//----- nvinfo : EIATTR_MIN_STACK_SIZE
	.align		4
.L_17:
        /*0018*/ 	.byte	0x04, 0x12
        /*001a*/ 	.short	(.L_19 - .L_18)
	.align		4
.L_18:
        /*001c*/ 	.word	index@(_ZN7cutlass13device_kernelINS_4gemm6kernel13GemmUniversalIN4cute5tupleIJiiiiEEENS1_10collective13CollectiveMmaINS1_34MainloopSm90TmaGmmaWarpSpecializedILi4ENS5_IJNS4_1CILi1EEENSA_ILi2EEESB_EEENS1_35KernelTmaWarpSpecializedCooperativeEEENS5_IJNSA_ILi256EEENSA_ILi64EEENSA_ILi32EEEEEENS_10bfloat16_tENS5_IJlSB_lEEESK_SL_NS4_8TiledMMAINS4_8MMA_AtomIJNS4_4SM904GMMA27MMA_64x64x16_F32BF16BF16_SSILNSP_5MajorE0ELSR_0ELNSP_7ScaleInE1ELSS_1EEEEEENS4_6LayoutINS5_IJSC_SB_SB_EEENS5_IJSB_NSA_ILi0EEESX_EEEEENS5_IJNS4_10UnderscoreES10_S10_EEEEENS4_23SM90_TMA_LOAD_MULTICASTENS4_14ComposedLayoutINS4_7SwizzleILi2ELi4ELi3EEENS4_18smem_ptr_flag_bitsILi16EEENSV_INS5_IJNSA_ILi8EEESI_EEENS5_IJSI_SB_EEEEEEEvNS4_8identityENS4_13SM90_TMA_LOADES1D_vS1E_EENS_8epilogue10collective6detail29Sm90TmaWarpSpecializedAdapterINS1I_15DefaultEpilogueISK_SL_SL_NS1H_6thread17LinearCombinationISK_Li1EffLNS1M_9ScaleType4KindE0ELNS_15FloatRoundStyleE2ESK_EENS1_15EpilogueDefaultEEEEEvvEEEEvNT_6ParamsE)
        /*0020*/ 	.word	0x00000000
.L_19:


//--------------------- .nv.compat                --------------------------
	.section	.nv.compat,"",@"SHT_CUDA_COMPAT_INFO"
	.align	4
        /*0000*/ 	.byte	0x02, 0x09, 0x01, 0x00, 0x02, 0x02, 0x04, 0x00, 0x02, 0x05, 0x05, 0x00, 0x03, 0x07, 0x01, 0x01
        /*0010*/ 	.byte	0x02, 0x03, 0x01, 0x00, 0x02, 0x06, 0x01, 0x00, 0x04, 0x0b, 0x08, 0x00, 0x00, 0x00, 0x00, 0x00
        /*0020*/ 	.byte	0x00, 0x00, 0x00, 0x00


//--------------------- .nv.info._ZN7cutlass13device_kernelINS_4gemm6kernel13GemmUniversalIN4cute5tupleIJiiiiEEENS1_10collective13CollectiveMmaINS1_34MainloopSm90TmaGmmaWarpSpecializedILi4ENS5_IJNS4_1CILi1EEENSA_ILi2EEESB_EEENS1_35KernelTmaWarpSpecializedCooperativeEEENS5_IJNSA_ILi256EEENSA_ILi64EEENSA_ILi32EEEEEENS_10bfloat16_tENS5_IJlSB_lEEESK_SL_NS4_8TiledMMAINS4_8MMA_AtomIJNS4_4SM904GMMA27MMA_64x64x16_F32BF16BF16_SSILNSP_5MajorE0ELSR_0ELNSP_7ScaleInE1ELSS_1EEEEEENS4_6LayoutINS5_IJSC_SB_SB_EEENS5_IJSB_NSA_ILi0EEESX_EEEEENS5_IJNS4_10UnderscoreES10_S10_EEEEENS4_23SM90_TMA_LOAD_MULTICASTENS4_14ComposedLayoutINS4_7SwizzleILi2ELi4ELi3EEENS4_18smem_ptr_flag_bitsILi16EEENSV_INS5_IJNSA_ILi8EEESI_EEENS5_IJSI_SB_EEEEEEEvNS4_8identityENS4_13SM90_TMA_LOADES1D_vS1E_EENS_8epilogue10collective6detail29Sm90TmaWarpSpecializedAdapterINS1I_15DefaultEpilogueISK_SL_SL_NS1H_6thread17LinearCombinationISK_Li1EffLNS1M_9ScaleType4KindE0ELNS_15FloatRoundStyleE2ESK_EENS1_15EpilogueDefaultEEEEEvvEEEEvNT_6ParamsE --------------------------
	.section	.nv.info._ZN7cutlass13device_kernelINS_4gemm6kernel13GemmUniversalIN4cute5tupleIJiiiiEEENS1_10collective13CollectiveMmaINS1_34MainloopSm90TmaGmmaWarpSpecializedILi4ENS5_IJNS4_1CILi1EEENSA_ILi2EEESB_EEENS1_35KernelTmaWarpSpecializedCooperativeEEENS5_IJNSA_ILi256EEENSA_ILi64EEENSA_ILi32EEEEEENS_10bfloat16_tENS5_IJlSB_lEEESK_SL_NS4_8TiledMMAINS4_8MMA_AtomIJNS4_4SM904GMMA27MMA_64x64x16_F32BF16BF16_SSILNSP_5MajorE0ELSR_0ELNSP_7ScaleInE1ELSS_1EEEEEENS4_6LayoutINS5_IJSC_SB_SB_EEENS5_IJSB_NSA_ILi0EEESX_EEEEENS5_IJNS4_10UnderscoreES10_S10_EEEEENS4_23SM90_TMA_LOAD_MULTICASTENS4_14ComposedLayoutINS4_7SwizzleILi2ELi4ELi3EEENS4_18smem_ptr_flag_bitsILi16EEENSV_INS5_IJNSA_ILi8EEESI_EEENS5_IJSI_SB_EEEEEEEvNS4_8identityENS4_13SM90_TMA_LOADES1D_vS1E_EENS_8epilogue10collective6detail29Sm90TmaWarpSpecializedAdapterINS1I_15DefaultEpilogueISK_SL_SL_NS1H_6thread17LinearCombinationISK_Li1EffLNS1M_9ScaleType4KindE0ELNS_15FloatRoundStyleE2ESK_EENS1_15EpilogueDefaultEEEEEvvEEEEvNT_6ParamsE,"",@"SHT_CUDA_INFO"
	.sectionflags	@""
	.align	4


	//----- nvinfo : EIATTR_CUDA_API_VERSION
	.align		4
        /*0000*/ 	.byte	0x04, 0x37
        /*0002*/ 	.short	(.L_21 - .L_20)
.L_20:
        /*0004*/ 	.word	0x00000082


	//----- nvinfo : EIATTR_KPARAM_INFO
	.align		4
.L_21:
        /*0008*/ 	.byte	0x04, 0x17
        /*000a*/ 	.short	(.L_23 - .L_22)
.L_22:
        /*000c*/ 	.word	0x00000000
        /*0010*/ 	.short	0x0000
        /*0012*/ 	.short	0x0070
        /*0014*/ 	.byte	0x00, 0xf0, 0x01, 0x10


	//----- nvinfo : EIATTR_SPARSE_MMA_MASK
	.align		4
.L_23:
        /*0018*/ 	.byte	0x03, 0x50
        /*001a*/ 	.short	0x0000


	//----- nvinfo : EIATTR_MAXREG_COUNT
	.align		4
        /*001c*/ 	.byte	0x03, 0x1b
        /*001e*/ 	.short	0x00a8


	//----- nvinfo : EIATTR_NUM_BARRIERS
	.align		4
        /*0020*/ 	.byte	0x02, 0x4c
        /*0022*/ 	.byte	0x01
	.zero		1


	//----- nvinfo : EIATTR_EXTERNS
	.align		4
        /*0024*/ 	.byte	0x04, 0x0f
        /*0026*/ 	.short	(.L_25 - .L_24)


	//   ....[0]....
	.align		4
.L_24:
        /*0028*/ 	.word	index@(__assertfail)


	//----- nvinfo : EIATTR_MERCURY_ISA_VERSION
	.align		4
.L_25:
        /*002c*/ 	.byte	0x03, 0x5f
        /*002e*/ 	.short	0x0101


	//----- nvinfo : EIATTR_INT_WARP_WIDE_INSTR_OFFSETS
	.align		4
        /*0030*/ 	.byte	0x04, 0x31
        /*0032*/ 	.short	(.L_27 - .L_26)


	//   ....[0]....
.L_26:
        /*0034*/ 	.word	0x00000480


	//   ....[1]....
        /*0038*/ 	.word	0x000004a0


	//   ....[2]....
        /*003c*/ 	.word	0x00000630


	//   ....[3]....
        /*0040*/ 	.word	0x00001e70


	//----- nvinfo : EIATTR_COOP_GROUP_MASK_REGIDS
	.align		4
.L_27:
        /*0044*/ 	.byte	0x04, 0x29
        /*0046*/ 	.short	(.L_29 - .L_28)


	//   ....[0]....
.L_28:
        /*0048*/ 	.word	0xffffffff


	//   ....[1]....
        /*004c*/ 	.word	0xffffffff


	//   ....[2]....
        /*0050*/ 	.word	0xffffffff


	//   ....[3]....
        /*0054*/ 	.word	0xffffffff


	//   ....[4]....
        /*0058*/ 	.word	0xffffffff


	//   ....[5]....
        /*005c*/ 	.word	0xffffffff


	//----- nvinfo : EIATTR_COOP_GROUP_INSTR_OFFSETS
	.align		4
.L_29:
        /*0060*/ 	.byte	0x04, 0x28
        /*0062*/ 	.short	(.L_31 - .L_30)


	//   ....[0]....
.L_30:
        /*0064*/ 	.word	0x00000060


	//   ....[1]....
        /*0068*/ 	.word	0x00000070


	//   ....[2]....
        /*006c*/ 	.word	0x00000130


	//   ....[3]....
        /*0070*/ 	.word	0x000002c0


	//   ....[4]....
        /*0074*/ 	.word	0x00000790


	//   ....[5]....
        /*0078*/ 	.word	0x00001430


	//----- nvinfo : EIATTR_REG_RECONFIG
	.align		4
.L_31:
        /*007c*/ 	.byte	0x01, 0x54
	.zero		2


	//----- nvinfo : EIATTR_SYSCALL_OFFSETS
	.align		4
        /*0080*/ 	.byte	0x04, 0x46
        /*0082*/ 	.short	(.L_33 - .L_32)


	//   ....[0]....
.L_32:
        /*0084*/ 	.word	0x00001620


	//----- nvinfo : EIATTR_MBARRIER_INSTR_OFFSETS
	.align		4
.L_33:
        /*0088*/ 	.byte	0x04, 0x39
        /*008a*/ 	.short	(.L_35 - .L_34)


	//   ....[0]....
.L_34:
        /*008c*/ 	.word	0x00000230
        /*0090*/ 	.word	0x000000ff
        /*0094*/ 	.word	0x00000000
        /*0098*/ 	.short	0x0100
        /*009a*/ 	.byte	0x08
	.zero		1


	//   ....[1]....
        /*009c*/ 	.word	0x00000240
        /*00a0*/ 	.word	0x000000ff
        /*00a4*/ 	.word	0x00000020
        /*00a8*/ 	.short	0x0100
        /*00aa*/ 	.byte	0x08
	.zero		1


	//   ....[2]....
        /*00ac*/ 	.word	0x00000250
        /*00b0*/ 	.word	0x000000ff
        /*00b4*/ 	.word	0x00000008
        /*00b8*/ 	.short	0x0100
        /*00ba*/ 	.byte	0x08
	.zero		1


	//   ....[3]....
        /*00bc*/ 	.word	0x00000260
        /*00c0*/ 	.word	0x000000ff
        /*00c4*/ 	.word	0x00000028
        /*00c8*/ 	.short	0x0100
        /*00ca*/ 	.byte	0x08
	.zero		1


	//   ....[4]....
        /*00cc*/ 	.word	0x00000270
        /*00d0*/ 	.word	0x000000ff
        /*00d4*/ 	.word	0x00000010
        /*00d8*/ 	.short	0x0100
        /*00da*/ 	.byte	0x08
	.zero		1


	//   ....[5]....
        /*00dc*/ 	.word	0x00000280
        /*00e0*/ 	.word	0x000000ff
        /*00e4*/ 	.word	0x00000030
        /*00e8*/ 	.short	0x0100
        /*00ea*/ 	.byte	0x08
	.zero		1


	//   ....[6]....
        /*00ec*/ 	.word	0x00000290
        /*00f0*/ 	.word	0x000000ff
        /*00f4*/ 	.word	0x00000018
        /*00f8*/ 	.short	0x0100
        /*00fa*/ 	.byte	0x08
	.zero		1


	//   ....[7]....
        /*00fc*/ 	.word	0x000002a0
        /*0100*/ 	.word	0x000000ff
        /*0104*/ 	.word	0x00000038
        /*0108*/ 	.short	0x0100
        /*010a*/ 	.byte	0x08
	.zero		1


	//   ....[8]....
        /*010c*/ 	.word	0x000006c0
        /*0110*/ 	.word	0x000000ff
        /*0114*/ 	.word	0x00000050
        /*0118*/ 	.short	0x0100
        /*011a*/ 	.byte	0x06
	.zero		1


	//   ....[9]....
        /*011c*/ 	.word	0x00000740
        /*0120*/ 	.word	0x000000ff
        /*0124*/ 	.word	0x00000058
        /*0128*/ 	.short	0x0100
        /*012a*/ 	.byte	0x06
	.zero		1


	//   ....[10]....
        /*012c*/ 	.word	0x000016e0
        /*0130*/ 	.word	0x00000003
        /*0134*/ 	.word	0x00000000
        /*0138*/ 	.short	0x010a
        /*013a*/ 	.byte	0x3f
	.zero		1


	//   ....[11]....
        /*013c*/ 	.word	0x00001740
        /*0140*/ 	.word	0x00000003
        /*0144*/ 	.word	0x00000000
        /*0148*/ 	.short	0x010a
        /*014a*/ 	.byte	0x3f
	.zero		1


	//   ....[12]....
        /*014c*/ 	.word	0x00001aa0
        /*0150*/ 	.word	0x00000005
        /*0154*/ 	.word	0x00000000
        /*0158*/ 	.short	0x010a
        /*015a*/ 	.byte	0x3f
	.zero		1


	//   ....[13]....
        /*015c*/ 	.word	0x00001ae0
        /*0160*/ 	.word	0x00000005
        /*0164*/ 	.word	0x00000000
        /*0168*/ 	.short	0x010a
        /*016a*/ 	.byte	0x3f
	.zero		1


	//   ....[14]....
        /*016c*/ 	.word	0x00001d20
        /*0170*/ 	.word	0x00000004
        /*0174*/ 	.word	0x00000000
        /*0178*/ 	.short	0x0101
        /*017a*/ 	.byte	0x3f
	.zero		1


	//   ....[15]....
        /*017c*/ 	.word	0x00001ee0
        /*0180*/ 	.word	0x00000000
        /*0184*/ 	.word	0x00000000
        /*0188*/ 	.short	0x0101
        /*018a*/ 	.byte	0x3f
	.zero		1


	//   ....[16]....
        /*018c*/ 	.word	0x00007940
        /*0190*/ 	.word	0x00000014
        /*0194*/ 	.word	0x00000020
        /*0198*/ 	.short	0x010a
        /*019a*/ 	.byte	0x3f
	.zero		1


	//   ....[17]....
        /*019c*/ 	.word	0x00007d00
        /*01a0*/ 	.word	0x00000006
        /*01a4*/ 	.word	0x00000058
        /*01a8*/ 	.short	0x0101
        /*01aa*/ 	.byte	0x3f
	.zero		1


	//   ....[18]....
        /*01ac*/ 	.word	0x00008420
        /*01b0*/ 	.word	0x00000007
        /*01b4*/ 	.word	0x00000000
        /*01b8*/ 	.short	0x010a
        /*01ba*/ 	.byte	0x3f
	.zero		1


	//   ....[19]....
        /*01bc*/ 	.word	0x000084a0
        /*01c0*/ 	.word	0x00000006
        /*01c4*/ 	.word	0x00000000
        /*01c8*/ 	.short	0x010a
        /*01ca*/ 	.byte	0x3f
	.zero		1


	//   ....[20]....
        /*01cc*/ 	.word	0x00008530
        /*01d0*/ 	.word	0x00000007
        /*01d4*/ 	.word	0x00000000
        /*01d8*/ 	.short	0x010a
        /*01da*/ 	.byte	0x3f
	.zero		1


	//   ....[21]....
        /*01dc*/ 	.word	0x000085c0
        /*01e0*/ 	.word	0x00000005
        /*01e4*/ 	.word	0x00000000
        /*01e8*/ 	.short	0x010a
        /*01ea*/ 	.byte	0x3f
	.zero		1


	//   ....[22]....
        /*01ec*/ 	.word	0x00008620
        /*01f0*/ 	.word	0x00000003
        /*01f4*/ 	.word	0x00000000
        /*01f8*/ 	.short	0x010a
        /*01fa*/ 	.byte	0x3f
	.zero		1


	//   ....[23]....
        /*01fc*/ 	.word	0x00008670
        /*0200*/ 	.word	0x00000005
        /*0204*/ 	.word	0x00000000
        /*0208*/ 	.short	0x010a
        /*020a*/ 	.byte	0x3f
	.zero		1


	//   ....[24]....
        /*020c*/ 	.word	0x00008740
        /*0210*/ 	.word	0x00000014
        /*0214*/ 	.word	0x00000020
        /*0218*/ 	.short	0x010a
        /*021a*/ 	.byte	0x3f
	.zero		1


	//   ....[25]....
        /*021c*/ 	.word	0x00008810
        /*0220*/ 	.word	0x00000007
        /*0224*/ 	.word	0x00000000
        /*0228*/ 	.short	0x010a
        /*022a*/ 	.byte	0x3f
	.zero		1


	//   ....[26]....
        /*022c*/ 	.word	0x00008860
        /*0230*/ 	.word	0x00000006
        /*0234*/ 	.word	0x00000000
        /*0238*/ 	.short	0x010a
        /*023a*/ 	.byte	0x3f
	.zero		1


	//   ....[27]....
        /*023c*/ 	.word	0x000088b0
        /*0240*/ 	.word	0x00000007
        /*0244*/ 	.word	0x00000000
        /*0248*/ 	.short	0x010a
        /*024a*/ 	.byte	0x3f
	.zero		1


	//----- nvinfo : EIATTR_NUM_MBARRIERS
	.align		4
.L_35:
        /*024c*/ 	.byte	0x03, 0x38
        /*024e*/ 	.short	0x000a


	//----- nvinfo : EIATTR_EXIT_INSTR_OFFSETS
	.align		4
        /*0250*/ 	.byte	0x04, 0x1c
        /*0252*/ 	.short	(.L_37 - .L_36)


	//   ....[0]....
.L_36:
        /*0254*/ 	.word	0x00000970


	//   ....[1]....
        /*0258*/ 	.word	0x00001190


	//   ....[2]....
        /*025c*/ 	.word	0x000070d0


	//   ....[3]....
        /*0260*/ 	.word	0x00007630


	//   ....[4]....
        /*0264*/ 	.word	0x00008610


	//----- nvinfo : EIATTR_MAX_THREADS
	.align		4
.L_37:
        /*0268*/ 	.byte	0x04, 0x05
        /*026a*/ 	.short	(.L_39 - .L_38)
.L_38:
        /*026c*/ 	.word	0x00000180
        /*0270*/ 	.word	0x00000001
        /*0274*/ 	.word	0x00000001


	//----- nvinfo : EIATTR_CRS_STACK_SIZE
	.align		4
.L_39:
        /*0278*/ 	.byte	0x04, 0x1e
        /*027a*/ 	.short	(.L_41 - .L_40)
.L_40:
        /*027c*/ 	.word	0x00000000


	//----- nvinfo : EIATTR_CBANK_PARAM_SIZE
	.align		4
.L_41:
        /*0280*/ 	.byte	0x03, 0x19
        /*0282*/ 	.short	0x0470


	//----- nvinfo : EIATTR_PARAM_CBANK
	.align		4
        /*0284*/ 	.byte	0x04, 0x0a
        /*0286*/ 	.short	(.L_43 - .L_42)
	.align		4
.L_42:
        /*0288*/ 	.word	index@(.nv.constant0._ZN7cutlass13device_kernelINS_4gemm6kernel13GemmUniversalIN4cute5tupleIJiiiiEEENS1_10collective13CollectiveMmaINS1_34MainloopSm90TmaGmmaWarpSpecializedILi4ENS5_IJNS4_1CILi1EEENSA_ILi2EEESB_EEENS1_35KernelTmaWarpSpecializedCooperativeEEENS5_IJNSA_ILi256EEENSA_ILi64EEENSA_ILi32EEEEEENS_10bfloat16_tENS5_IJlSB_lEEESK_SL_NS4_8TiledMMAINS4_8MMA_AtomIJNS4_4SM904GMMA27MMA_64x64x16_F32BF16BF16_SSILNSP_5MajorE0ELSR_0ELNSP_7ScaleInE1ELSS_1EEEEEENS4_6LayoutINS5_IJSC_SB_SB_EEENS5_IJSB_NSA_ILi0EEESX_EEEEENS5_IJNS4_10UnderscoreES10_S10_EEEEENS4_23SM90_TMA_LOAD_MULTICASTENS4_14ComposedLayoutINS4_7SwizzleILi2ELi4ELi3EEENS4_18smem_ptr_flag_bitsILi16EEENSV_INS5_IJNSA_ILi8EEESI_EEENS5_IJSI_SB_EEEEEEEvNS4_8identityENS4_13SM90_TMA_LOADES1D_vS1E_EENS_8epilogue10collective6detail29Sm90TmaWarpSpecializedAdapterINS1I_15DefaultEpilogueISK_SL_SL_NS1H_6thread17LinearCombinationISK_Li1EffLNS1M_9ScaleType4KindE0ELNS_15FloatRoundStyleE2ESK_EENS1_15EpilogueDefaultEEEEEvvEEEEvNT_6ParamsE)
        /*028c*/ 	.short	0x0210
        /*028e*/ 	.short	0x0470


	//----- nvinfo : EIATTR_SW_WAR
	.align		4
.L_43:
        /*0290*/ 	.byte	0x04, 0x36
        /*0292*/ 	.short	(.L_45 - .L_44)
.L_44:
        /*0294*/ 	.word	0x00000008
.L_45:


//--------------------- .nv.callgraph             --------------------------
	.section	.nv.callgraph,"",@"SHT_CUDA_CALLGRAPH"
	.align	4
	.sectionentsize	8
	.align		4
        /*0000*/ 	.word	0x00000000
	.align		4
        /*0004*/ 	.word	0xffffffff
	.align		4
        /*0008*/ 	.word	index@(_ZN7cutlass13device_kernelINS_4gemm6kernel13GemmUniversalIN4cute5tupleIJiiiiEEENS1_10collective13CollectiveMmaINS1_34MainloopSm90TmaGmmaWarpSpecializedILi4ENS5_IJNS4_1CILi1EEENSA_ILi2EEESB_EEENS1_35KernelTmaWarpSpecializedCooperativeEEENS5_IJNSA_ILi256EEENSA_ILi64EEENSA_ILi32EEEEEENS_10bfloat16_tENS5_IJlSB_lEEESK_SL_NS4_8TiledMMAINS4_8MMA_AtomIJNS4_4SM904GMMA27MMA_64x64x16_F32BF16BF16_SSILNSP_5MajorE0ELSR_0ELNSP_7ScaleInE1ELSS_1EEEEEENS4_6LayoutINS5_IJSC_SB_SB_EEENS5_IJSB_NSA_ILi0EEESX_EEEEENS5_IJNS4_10UnderscoreES10_S10_EEEEENS4_23SM90_TMA_LOAD_MULTICASTENS4_14ComposedLayoutINS4_7SwizzleILi2ELi4ELi3EEENS4_18smem_ptr_flag_bitsILi16EEENSV_INS5_IJNSA_ILi8EEESI_EEENS5_IJSI_SB_EEEEEEEvNS4_8identityENS4_13SM90_TMA_LOADES1D_vS1E_EENS_8epilogue10collective6detail29Sm90TmaWarpSpecializedAdapterINS1I_15DefaultEpilogueISK_SL_SL_NS1H_6thread17LinearCombinationISK_Li1EffLNS1M_9ScaleType4KindE0ELNS_15FloatRoundStyleE2ESK_EENS1_15EpilogueDefaultEEEEEvvEEEEvNT_6ParamsE)
	.align		4
        /*000c*/ 	.word	index@(__assertfail)
	.align		4
        /*0010*/ 	.word	0x00000000
	.align		4
        /*0014*/ 	.word	0xfffffffe
	.align		4
        /*0018*/ 	.word	0x00000000
	.align		4
        /*001c*/ 	.word	0xfffffffd
	.align		4
        /*0020*/ 	.word	0x00000000
	.align		4
        /*0024*/ 	.word	0xfffffffc


//--------------------- .nv.constant4             --------------------------
	.section	.nv.constant4,"a",@progbits
	.align	8
	.align		8
.nv.constant4:
        /*0000*/ 	.dword	__assertfail
	.align		8
        /*0008*/ 	.dword	__unnamed_1
	.align		8
        /*0010*/ 	.dword	_ZN39_INTERNAL_bb11567c_4_k_cu_e916512b_29084cuda3std3__45__cpo5beginE
	.align		8
        /*0018*/ 	.dword	_ZN39_INTERNAL_bb11567c_4_k_cu_e916512b_29084cuda3std3__45__cpo3endE
	.align		8
        /*0020*/ 	.dword	_ZN39_INTERNAL_bb11567c_4_k_cu_e916512b_29084cuda3std3__45__cpo6cbeginE
	.align		8
        /*0028*/ 	.dword	_ZN39_INTERNAL_bb11567c_4_k_cu_e916512b_29084cuda3std3__45__cpo4cendE
	.align		8
        /*0030*/ 	.dword	_ZN39_INTERNAL_bb11567c_4_k_cu_e916512b_29084cuda3std3__441_GLOBAL__N__bb11567c_4_k_cu_e916512b_29086ignoreE
	.align		8
        /*0038*/ 	.dword	_ZN39_INTERNAL_bb11567c_4_k_cu_e916512b_29084cuda3std3__419piecewise_constructE
	.align		8
        /*0040*/ 	.dword	_ZN39_INTERNAL_bb11567c_4_k_cu_e916512b_29084cuda3std3__48in_placeE
	.align		8
        /*0048*/ 	.dword	_ZN39_INTERNAL_bb11567c_4_k_cu_e916512b_29084cuda3std6ranges3__45__cpo4swapE
	.align		8
        /*0050*/ 	.dword	_ZN39_INTERNAL_bb11567c_4_k_cu_e916512b_29084cuda3std6ranges3__45__cpo9iter_moveE
	.align		8
        /*0058*/ 	.dword	_ZN39_INTERNAL_bb11567c_4_k_cu_e916512b_29084cute7productE
	.align		8
        /*0060*/ 	.dword	_ZN39_INTERNAL_bb11567c_4_k_cu_e916512b_29084cute1_E
	.align		8
        /*0068*/ 	.dword	$str$22
	.align		8
        /*0070*/ 	.dword	$str$23


//--------------------- .text._ZN7cutlass13device_kernelINS_4gemm6kernel13GemmUniversalIN4cute5tupleIJiiiiEEENS1_10collective13CollectiveMmaINS1_34MainloopSm90TmaGmmaWarpSpecializedILi4ENS5_IJNS4_1CILi1EEENSA_ILi2EEESB_EEENS1_35KernelTmaWarpSpecializedCooperativeEEENS5_IJNSA_ILi256EEENSA_ILi64EEENSA_ILi32EEEEEENS_10bfloat16_tENS5_IJlSB_lEEESK_SL_NS4_8TiledMMAINS4_8MMA_AtomIJNS4_4SM904GMMA27MMA_64x64x16_F32BF16BF16_SSILNSP_5MajorE0ELSR_0ELNSP_7ScaleInE1ELSS_1EEEEEENS4_6LayoutINS5_IJSC_SB_SB_EEENS5_IJSB_NSA_ILi0EEESX_EEEEENS5_IJNS4_10UnderscoreES10_S10_EEEEENS4_23SM90_TMA_LOAD_MULTICASTENS4_14ComposedLayoutINS4_7SwizzleILi2ELi4ELi3EEENS4_18smem_ptr_flag_bitsILi16EEENSV_INS5_IJNSA_ILi8EEESI_EEENS5_IJSI_SB_EEEEEEEvNS4_8identityENS4_13SM90_TMA_LOADES1D_vS1E_EENS_8epilogue10collective6detail29Sm90TmaWarpSpecializedAdapterINS1I_15DefaultEpilogueISK_SL_SL_NS1H_6thread17LinearCombinationISK_Li1EffLNS1M_9ScaleType4KindE0ELNS_15FloatRoundStyleE2ESK_EENS1_15EpilogueDefaultEEEEEvvEEEEvNT_6ParamsE --------------------------
	.section	.text._ZN7cutlass13device_kernelINS_4gemm6kernel13GemmUniversalIN4cute5tupleIJiiiiEEENS1_10collective13CollectiveMmaINS1_34MainloopSm90TmaGmmaWarpSpecializedILi4ENS5_IJNS4_1CILi1EEENSA_ILi2EEESB_EEENS1_35KernelTmaWarpSpecializedCooperativeEEENS5_IJNSA_ILi256EEENSA_ILi64EEENSA_ILi32EEEEEENS_10bfloat16_tENS5_IJlSB_lEEESK_SL_NS4_8TiledMMAINS4_8MMA_AtomIJNS4_4SM904GMMA27MMA_64x64x16_F32BF16BF16_SSILNSP_5MajorE0ELSR_0ELNSP_7ScaleInE1ELSS_1EEEEEENS4_6LayoutINS5_IJSC_SB_SB_EEENS5_IJSB_NSA_ILi0EEESX_EEEEENS5_IJNS4_10UnderscoreES10_S10_EEEEENS4_23SM90_TMA_LOAD_MULTICASTENS4_14ComposedLayoutINS4_7SwizzleILi2ELi4ELi3EEENS4_18smem_ptr_flag_bitsILi16EEENSV_INS5_IJNSA_ILi8EEESI_EEENS5_IJSI_SB_EEEEEEEvNS4_8identityENS4_13SM90_TMA_LOADES1D_vS1E_EENS_8epilogue10collective6detail29Sm90TmaWarpSpecializedAdapterINS1I_15DefaultEpilogueISK_SL_SL_NS1H_6thread17LinearCombinationISK_Li1EffLNS1M_9ScaleType4KindE0ELNS_15FloatRoundStyleE2ESK_EENS1_15EpilogueDefaultEEEEEvvEEEEvNT_6ParamsE,"ax",@progbits
	.align	128
.text._ZN7cutlass13device_kernelINS_4gemm6kernel13GemmUniversalIN4cute5tupleIJiiiiEEENS1_10collective13CollectiveMmaINS1_34MainloopSm90TmaGmmaWarpSpecializedILi4ENS5_IJNS4_1CILi1EEENSA_ILi2EEESB_EEENS1_35KernelTmaWarpSpecializedCooperativeEEENS5_IJNSA_ILi256EEENSA_ILi64EEENSA_ILi32EEEEEENS_10bfloat16_tENS5_IJlSB_lEEESK_SL_NS4_8TiledMMAINS4_8MMA_AtomIJNS4_4SM904GMMA27MMA_64x64x16_F32BF16BF16_SSILNSP_5MajorE0ELSR_0ELNSP_7ScaleInE1ELSS_1EEEEEENS4_6LayoutINS5_IJSC_SB_SB_EEENS5_IJSB_NSA_ILi0EEESX_EEEEENS5_IJNS4_10UnderscoreES10_S10_EEEEENS4_23SM90_TMA_LOAD_MULTICASTENS4_14ComposedLayoutINS4_7SwizzleILi2ELi4ELi3EEENS4_18smem_ptr_flag_bitsILi16EEENSV_INS5_IJNSA_ILi8EEESI_EEENS5_IJSI_SB_EEEEEEEvNS4_8identityENS4_13SM90_TMA_LOADES1D_vS1E_EENS_8epilogue10collective6detail29Sm90TmaWarpSpecializedAdapterINS1I_15DefaultEpilogueISK_SL_SL_NS1H_6thread17LinearCombinationISK_Li1EffLNS1M_9ScaleType4KindE0ELNS_15FloatRoundStyleE2ESK_EENS1_15EpilogueDefaultEEEEEvvEEEEvNT_6ParamsE:
        .type           _ZN7cutlass13device_kernelINS_4gemm6kernel13GemmUniversalIN4cute5tupleIJiiiiEEENS1_10collective13CollectiveMmaINS1_34MainloopSm90TmaGmmaWarpSpecializedILi4ENS5_IJNS4_1CILi1EEENSA_ILi2EEESB_EEENS1_35KernelTmaWarpSpecializedCooperativeEEENS5_IJNSA_ILi256EEENSA_ILi64EEENSA_ILi32EEEEEENS_10bfloat16_tENS5_IJlSB_lEEESK_SL_NS4_8TiledMMAINS4_8MMA_AtomIJNS4_4SM904GMMA27MMA_64x64x16_F32BF16BF16_SSILNSP_5MajorE0ELSR_0ELNSP_7ScaleInE1ELSS_1EEEEEENS4_6LayoutINS5_IJSC_SB_SB_EEENS5_IJSB_NSA_ILi0EEESX_EEEEENS5_IJNS4_10UnderscoreES10_S10_EEEEENS4_23SM90_TMA_LOAD_MULTICASTENS4_14ComposedLayoutINS4_7SwizzleILi2ELi4ELi3EEENS4_18smem_ptr_flag_bitsILi16EEENSV_INS5_IJNSA_ILi8EEESI_EEENS5_IJSI_SB_EEEEEEEvNS4_8identityENS4_13SM90_TMA_LOADES1D_vS1E_EENS_8epilogue10collective6detail29Sm90TmaWarpSpecializedAdapterINS1I_15DefaultEpilogueISK_SL_SL_NS1H_6thread17LinearCombinationISK_Li1EffLNS1M_9ScaleType4KindE0ELNS_15FloatRoundStyleE2ESK_EENS1_15EpilogueDefaultEEEEEvvEEEEvNT_6ParamsE,@function
        .size           _ZN7cutlass13device_kernelINS_4gemm6kernel13GemmUniversalIN4cute5tupleIJiiiiEEENS1_10collective13CollectiveMmaINS1_34MainloopSm90TmaGmmaWarpSpecializedILi4ENS5_IJNS4_1CILi1EEENSA_ILi2EEESB_EEENS1_35KernelTmaWarpSpecializedCooperativeEEENS5_IJNSA_ILi256EEENSA_ILi64EEENSA_ILi32EEEEEENS_10bfloat16_tENS5_IJlSB_lEEESK_SL_NS4_8TiledMMAINS4_8MMA_AtomIJNS4_4SM904GMMA27MMA_64x64x16_F32BF16BF16_SSILNSP_5MajorE0ELSR_0ELNSP_7ScaleInE1ELSS_1EEEEEENS4_6LayoutINS5_IJSC_SB_SB_EEENS5_IJSB_NSA_ILi0EEESX_EEEEENS5_IJNS4_10UnderscoreES10_S10_EEEEENS4_23SM90_TMA_LOAD_MULTICASTENS4_14ComposedLayoutINS4_7SwizzleILi2ELi4ELi3EEENS4_18smem_ptr_flag_bitsILi16EEENSV_INS5_IJNSA_ILi8EEESI_EEENS5_IJSI_SB_EEEEEEEvNS4_8identityENS4_13SM90_TMA_LOADES1D_vS1E_EENS_8epilogue10collective6detail29Sm90TmaWarpSpecializedAdapterINS1I_15DefaultEpilogueISK_SL_SL_NS1H_6thread17LinearCombinationISK_Li1EffLNS1M_9ScaleType4KindE0ELNS_15FloatRoundStyleE2ESK_EENS1_15EpilogueDefaultEEEEEvvEEEEvNT_6ParamsE,(.L_x_195 - _ZN7cutlass13device_kernelINS_4gemm6kernel13GemmUniversalIN4cute5tupleIJiiiiEEENS1_10collective13CollectiveMmaINS1_34MainloopSm90TmaGmmaWarpSpecializedILi4ENS5_IJNS4_1CILi1EEENSA_ILi2EEESB_EEENS1_35KernelTmaWarpSpecializedCooperativeEEENS5_IJNSA_ILi256EEENSA_ILi64EEENSA_ILi32EEEEEENS_10bfloat16_tENS5_IJlSB_lEEESK_SL_NS4_8TiledMMAINS4_8MMA_AtomIJNS4_4SM904GMMA27MMA_64x64x16_F32BF16BF16_SSILNSP_5MajorE0ELSR_0ELNSP_7ScaleInE1ELSS_1EEEEEENS4_6LayoutINS5_IJSC_SB_SB_EEENS5_IJSB_NSA_ILi0EEESX_EEEEENS5_IJNS4_10UnderscoreES10_S10_EEEEENS4_23SM90_TMA_LOAD_MULTICASTENS4_14ComposedLayoutINS4_7SwizzleILi2ELi4ELi3EEENS4_18smem_ptr_flag_bitsILi16EEENSV_INS5_IJNSA_ILi8EEESI_EEENS5_IJSI_SB_EEEEEEEvNS4_8identityENS4_13SM90_TMA_LOADES1D_vS1E_EENS_8epilogue10collective6detail29Sm90TmaWarpSpecializedAdapterINS1I_15DefaultEpilogueISK_SL_SL_NS1H_6thread17LinearCombinationISK_Li1EffLNS1M_9ScaleType4KindE0ELNS_15FloatRoundStyleE2ESK_EENS1_15EpilogueDefaultEEEEEvvEEEEvNT_6ParamsE)
        .other          _ZN7cutlass13device_kernelINS_4gemm6kernel13GemmUniversalIN4cute5tupleIJiiiiEEENS1_10collective13CollectiveMmaINS1_34MainloopSm90TmaGmmaWarpSpecializedILi4ENS5_IJNS4_1CILi1EEENSA_ILi2EEESB_EEENS1_35KernelTmaWarpSpecializedCooperativeEEENS5_IJNSA_ILi256EEENSA_ILi64EEENSA_ILi32EEEEEENS_10bfloat16_tENS5_IJlSB_lEEESK_SL_NS4_8TiledMMAINS4_8MMA_AtomIJNS4_4SM904GMMA27MMA_64x64x16_F32BF16BF16_SSILNSP_5MajorE0ELSR_0ELNSP_7ScaleInE1ELSS_1EEEEEENS4_6LayoutINS5_IJSC_SB_SB_EEENS5_IJSB_NSA_ILi0EEESX_EEEEENS5_IJNS4_10UnderscoreES10_S10_EEEEENS4_23SM90_TMA_LOAD_MULTICASTENS4_14ComposedLayoutINS4_7SwizzleILi2ELi4ELi3EEENS4_18smem_ptr_flag_bitsILi16EEENSV_INS5_IJNSA_ILi8EEESI_EEENS5_IJSI_SB_EEEEEEEvNS4_8identityENS4_13SM90_TMA_LOADES1D_vS1E_EENS_8epilogue10collective6detail29Sm90TmaWarpSpecializedAdapterINS1I_15DefaultEpilogueISK_SL_SL_NS1H_6thread17LinearCombinationISK_Li1EffLNS1M_9ScaleType4KindE0ELNS_15FloatRoundStyleE2ESK_EENS1_15EpilogueDefaultEEEEEvvEEEEvNT_6ParamsE,@"STO_CUDA_ENTRY STV_DEFAULT"
_ZN7cutlass13device_kernelINS_4gemm6kernel13GemmUniversalIN4cute5tupleIJiiiiEEENS1_10collective13CollectiveMmaINS1_34MainloopSm90TmaGmmaWarpSpecializedILi4ENS5_IJNS4_1CILi1EEENSA_ILi2EEESB_EEENS1_35KernelTmaWarpSpecializedCooperativeEEENS5_IJNSA_ILi256EEENSA_ILi64EEENSA_ILi32EEEEEENS_10bfloat16_tENS5_IJlSB_lEEESK_SL_NS4_8TiledMMAINS4_8MMA_AtomIJNS4_4SM904GMMA27MMA_64x64x16_F32BF16BF16_SSILNSP_5MajorE0ELSR_0ELNSP_7ScaleInE1ELSS_1EEEEEENS4_6LayoutINS5_IJSC_SB_SB_EEENS5_IJSB_NSA_ILi0EEESX_EEEEENS5_IJNS4_10UnderscoreES10_S10_EEEEENS4_23SM90_TMA_LOAD_MULTICASTENS4_14ComposedLayoutINS4_7SwizzleILi2ELi4ELi3EEENS4_18smem_ptr_flag_bitsILi16EEENSV_INS5_IJNSA_ILi8EEESI_EEENS5_IJSI_SB_EEEEEEEvNS4_8identityENS4_13SM90_TMA_LOADES1D_vS1E_EENS_8epilogue10collective6detail29Sm90TmaWarpSpecializedAdapterINS1I_15DefaultEpilogueISK_SL_SL_NS1H_6thread17LinearCombinationISK_Li1EffLNS1M_9ScaleType4KindE0ELNS_15FloatRoundStyleE2ESK_EENS1_15EpilogueDefaultEEEEEvvEEEEvNT_6ParamsE:
[----:B------:R-:W0:Y:S01]  /*0000*/  LDC R1, c[0x0][0x28] ;  /* 0x00000a00ff017b82 */ /* 0x000e220000000800 */
[----:B------:R-:W1:Y:S01]  /*0010*/  S2R R97, SR_TID.X ;  /* 0x0000000000617919 */ /* 0x000e620000002100 */
[----:B------:R-:W-:Y:S01]  /*0020*/  ELECT P0, URZ, PT ;  /* 0x00000000003f782f */ /* 0x000fe20003800000 */
[----:B------:R-:W-:Y:S01]  /*0030*/  BSSY B0, `(.L_x_0) ;  /* 0x000000f000007945 */ /* 0x000fe20003800000 */
[--C-:B-1----:R-:W-:Y:S02]  /*0040*/  SHF.R.U32.HI R0, RZ, 0x5, R97.reuse ;  /* 0x00000005ff007819 */ /* 0x102fe40000011661 */
[----:B------:R-:W-:-:S03]  /*0050*/  SHF.R.U32.HI R6, RZ, 0x7, R97 ;  /* 0x00000007ff067819 */ /* 0x000fc60000011661 */
[----:B------:R-:W1:Y:S04]  /*0060*/  SHFL.IDX PT, R3, R0, RZ, 0x1f ;  /* 0x00001fff00037589 */ /* 0x000e6800000e0000 */
[----:B------:R2:W3:Y:S01]  /*0070*/  SHFL.IDX PT, R2, R6, RZ, 0x1f ;  /* 0x00001fff06027589 */ /* 0x0004e200000e0000 */
[----:B-1----:R-:W-:-:S13]  /*0080*/  ISETP.NE.OR P0, PT, R3, RZ, !P0 ;  /* 0x000000ff0300720c */ /* 0x002fda0004705670 */
[----:B0-23--:R-:W-:Y:S05]  /*0090*/  @P0 BRA `(.L_x_1) ;  /* 0x0000000000200947 */ /* 0x00dfea0003800000 */
[----:B------:R-:W-:Y:S02]  /*00a0*/  ULDC.64 UR4, c[0x0][0x198] ;  /* 0x0000660000047ab9 */ /* 0x000fe40000000a00 */
[----:B------:R-:W-:Y:S02]  /*00b0*/  UIADD3 UR6, UP0, UR4, 0xf0, URZ ;  /* 0x000000f004067890 */ /* 0x000fe4000ff1e03f */
[----:B------:R-:W-:Y:S02]  /*00c0*/  UIADD3 UR4, UP1, UR4, 0x1f0, URZ ;  /* 0x000001f004047890 */ /* 0x000fe4000ff3e03f */
[----:B------:R-:W-:Y:S02]  /*00d0*/  UIADD3.X UR7, URZ, UR5, URZ, UP0, !UPT ;  /* 0x000000053f077290 */ /* 0x000fe400087fe43f */
[----:B------:R-:W-:-:S07]  /*00e0*/  UIADD3.X UR5, URZ, UR5, URZ, UP1, !UPT ;  /* 0x000000053f057290 */ /* 0x000fce0008ffe43f */
[----:B------:R0:W-:Y:S02]  /*00f0*/  UTMACCTL.PF [UR6] ;  /* 0x00000000060079b9 */ /* 0x0001e40008040000 */
[----:B------:R0:W-:Y:S02]  /*0100*/  UTMACCTL.PF [UR4] ;  /* 0x00000000040079b9 */ /* 0x0001e40008040000 */
[----:B0-----:R-:W-:Y:S01]  /*0110*/  NOP ;  /* 0x0000000000007918 */ /* 0x001fe20000000000 */
.L_x_1:
[----:B------:R-:W-:Y:S05]  /*0120*/  BSYNC B0 ;  /* 0x0000000000007941 */ /* 0x000fea0003800000 */
.L_x_0:
[----:B------:R-:W0:Y:S02]  /*0130*/  SHFL.IDX PT, R5, R0, RZ, 0x1f ;  /* 0x00001fff00057589 */ /* 0x000e2400000e0000 */
[----:B0-----:R-:W-:-:S13]  /*0140*/  ISETP.NE.AND P0, PT, R5, RZ, PT ;  /* 0x000000ff0500720c */ /* 0x001fda0003f05270 */
[----:B------:R-:W-:Y:S05]  /*0150*/  @P0 BRA `(.L_x_2) ;  /* 0x0000000000580947 */ /* 0x000fea0003800000 */
[----:B------:R-:W0:Y:S01]  /*0160*/  S2UR UR8, SR_CgaCtaId ;  /* 0x00000000000879c3 */ /* 0x000e220000008800 */
[----:B------:R-:W-:Y:S01]  /*0170*/  UMOV UR4, 0x400 ;  /* 0x0000040000047882 */ /* 0x000fe20000000000 */
[----:B------:R-:W-:Y:S01]  /*0180*/  UMOV UR5, 0x1 ;  /* 0x0000000100057882 */ /* 0x000fe20000000000 */
[----:B------:R-:W-:Y:S01]  /*0190*/  UMOV UR6, 0x4 ;  /* 0x0000000400067882 */ /* 0x000fe20000000000 */
[----:B------:R-:W-:Y:S01]  /*01a0*/  ELECT P0, URZ, PT ;  /* 0x00000000003f782f */ /* 0x000fe20003800000 */
[----:B------:R-:W-:-:S04]  /*01b0*/  UIADD3 UR6, -UR6, 0x100000, URZ ;  /* 0x0010000006067890 */ /* 0x000fc8000fffe13f */
[----:B------:R-:W-:Y:S02]  /*01c0*/  USHF.L.U32 UR7, UR6, 0xb, URZ ;  /* 0x0000000b06077899 */ /* 0x000fe4000800063f */
[----:B------:R-:W-:Y:S02]  /*01d0*/  USHF.L.U32 UR6, UR6, 0x1, URZ ;  /* 0x0000000106067899 */ /* 0x000fe4000800063f */
[----:B0-----:R-:W-:Y:S02]  /*01e0*/  ULEA UR8, UR8, UR4, 0x18 ;  /* 0x0000000408087291 */ /* 0x001fe4000f8ec03f */
[----:B------:R-:W-:-:S04]  /*01f0*/  UIADD3 UR4, -UR5, 0x100000, URZ ;  /* 0x0010000005047890 */ /* 0x000fc8000fffe13f */
[----:B------:R-:W-:Y:S02]  /*0200*/  USHF.L.U32 UR5, UR4, 0xb, URZ ;  /* 0x0000000b04057899 */ /* 0x000fe4000800063f */
[----:B------:R-:W-:Y:S01]  /*0210*/  USHF.L.U32 UR4, UR4, 0x1, URZ ;  /* 0x0000000104047899 */ /* 0x000fe2000800063f */
[----:B------:R-:W0:Y:S11]  /*0220*/  FENCE.VIEW.ASYNC.S ;  /* 0x00000000000073c6 */ /* 0x000e360000000000 */
[----:B0-----:R0:W1:Y:S01]  /*0230*/  SYNCS.EXCH.64 URZ, [UR8], UR4 ;  /* 0x00000004083f75b2 */ /* 0x0010620008000100 */
[----:B------:R0:W2:Y:S01]  /*0240*/  SYNCS.EXCH.64 URZ, [UR8+0x20], UR6 ;  /* 0x00002006083f75b2 */ /* 0x0000a20008000100 */
[----:B------:R0:W3:Y:S01]  /*0250*/  SYNCS.EXCH.64 URZ, [UR8+0x8], UR4 ;  /* 0x00000804083f75b2 */ /* 0x0000e20008000100 */
[----:B------:R0:W4:Y:S01]  /*0260*/  SYNCS.EXCH.64 URZ, [UR8+0x28], UR6 ;  /* 0x00002806083f75b2 */ /* 0x0001220008000100 */
[----:B------:R0:W0:Y:S01]  /*0270*/  SYNCS.EXCH.64 URZ, [UR8+0x10], UR4 ;  /* 0x00001004083f75b2 */ /* 0x0000220008000100 */
[----:B------:R0:W0:Y:S01]  /*0280*/  SYNCS.EXCH.64 URZ, [UR8+0x30], UR6 ;  /* 0x00003006083f75b2 */ /* 0x0000220008000100 */
[----:B------:R0:W0:Y:S01]  /*0290*/  SYNCS.EXCH.64 URZ, [UR8+0x18], UR4 ;  /* 0x00001804083f75b2 */ /* 0x0000220008000100 */
[----:B------:R0:W0:Y:S01]  /*02a0*/  SYNCS.EXCH.64 URZ, [UR8+0x38], UR6 ;  /* 0x00003806083f75b2 */ /* 0x0000220008000100 */
[----:B------:R-:W-:Y:S01]  /*02b0*/  NOP ;  /* 0x0000000000007918 */ /* 0x000fe20000000000 */
.L_x_2:
[----:B------:R-:W5:Y:S01]  /*02c0*/  SHFL.IDX PT, R0, R0, RZ, 0x1f ;  /* 0x00001fff00007589 */ /* 0x000f6200000e0000 */
[----:B------:R-:W-:Y:S01]  /*02d0*/  SHF.R.S32.HI R8, RZ, 0x1f, R97 ;  /* 0x0000001fff087819 */ /* 0x000fe20000011461 */
[----:B0-----:R-:W0:Y:S01]  /*02e0*/  S2UR UR8, SR_CTAID.X ;  /* 0x00000000000879c3 */ /* 0x001e220000002500 */
[----:B------:R-:W-:Y:S01]  /*02f0*/  ELECT P0, URZ, PT ;  /* 0x00000000003f782f */ /* 0x000fe20003800000 */
[----:B------:R-:W1:Y:S01]  /*0300*/  S2R R4, SR_CTAID.Y ;  /* 0x0000000000047919 */ /* 0x000e620000002600 */
[----:B------:R-:W-:Y:S01]  /*0310*/  LEA.HI R8, R8, R97, RZ, 0x7 ;  /* 0x0000006108087211 */ /* 0x000fe200078f38ff */
[----:B------:R-:W-:Y:S01]  /*0320*/  ULDC UR4, c[0x0][0x154] ;  /* 0x0000550000047ab9 */ /* 0x000fe20000000800 */
[----:B------:R-:W-:Y:S01]  /*0330*/  SHF.R.S32.HI R10, RZ, 0x1f, R5 ;  /* 0x0000001fff0a7819 */ /* 0x000fe20000011405 */
[----:B------:R-:W-:Y:S01]  /*0340*/  NOP ;  /* 0x0000000000007918 */ /* 0x000fe20000000000 */
[----:B------:R-:W-:Y:S01]  /*0350*/  LOP3.LUT R8, R8, 0xffffff80, RZ, 0xc0, !PT ;  /* 0xffffff8008087812 */ /* 0x000fe200078ec0ff */
[----:B------:R-:W2:Y:S01]  /*0360*/  LDC R14, c[0x0][0x140] ;  /* 0x00005000ff0e7b82 */ /* 0x000ea20000000800 */
[----:B------:R-:W-:Y:S01]  /*0370*/  LEA.HI R10, R10, R5, RZ, 0x2 ;  /* 0x000000050a0a7211 */ /* 0x000fe200078f10ff */
[----:B------:R-:W-:-:S02]  /*0380*/  NOP ;  /* 0x0000000000007918 */ /* 0x000fc40000000000 */
[----:B------:R-:W-:Y:S01]  /*0390*/  IMAD.IADD R8, R97, 0x1, -R8 ;  /* 0x0000000161087824 */ /* 0x000fe200078e0a08 */
[----:B------:R-:W-:-:S03]  /*03a0*/  LOP3.LUT R10, R10, 0x3ffffffc, RZ, 0xc0, !PT ;  /* 0x3ffffffc0a0a7812 */ /* 0x000fc600078ec0ff */
[----:B------:R-:W3:Y:S01]  /*03b0*/  LDC R12, c[0x0][0x144] ;  /* 0x00005100ff0c7b82 */ /* 0x000ee20000000800 */
[----:B------:R-:W-:Y:S01]  /*03c0*/  SHF.R.S32.HI R7, RZ, 0x1f, R8 ;  /* 0x0000001fff077819 */ /* 0x000fe20000011408 */
[----:B------:R-:W-:Y:S01]  /*03d0*/  IMAD.IADD R10, R5, 0x1, -R10 ;  /* 0x00000001050a7824 */ /* 0x000fe200078e0a0a */
[----:B------:R-:W-:Y:S02]  /*03e0*/  LOP3.LUT P2, RZ, R8, 0x7, RZ, 0xc0, !PT ;  /* 0x0000000708ff7812 */ /* 0x000fe4000784c0ff */
[----:B------:R-:W-:Y:S01]  /*03f0*/  LEA.HI R7, R7, R8, RZ, 0x3 ;  /* 0x0000000807077211 */ /* 0x000fe200078f18ff */
[----:B------:R-:W-:Y:S01]  /*0400*/  VIADD R8, R2, 0xffffffff ;  /* 0xffffffff02087836 */ /* 0x000fe20000000000 */
[----:B-----5:R-:W-:Y:S02]  /*0410*/  ISETP.NE.OR P0, PT, R0, RZ, !P0 ;  /* 0x000000ff0000720c */ /* 0x020fe40004705670 */
[--C-:B------:R-:W-:Y:S02]  /*0420*/  SHF.R.S32.HI R0, RZ, 0x3, R7.reuse ;  /* 0x00000003ff007819 */ /* 0x100fe40000011407 */
[----:B------:R-:W-:-:S02]  /*0430*/  SHF.R.S32.HI R7, RZ, 0x1f, R7 ;  /* 0x0000001fff077819 */ /* 0x000fc40000011407 */
[----:B0-----:R-:W-:Y:S02]  /*0440*/  I2FP.F32.U32 R11, UR8 ;  /* 0x00000008000b7c45 */ /* 0x001fe40008201000 */
[----:B------:R-:W-:Y:S02]  /*0450*/  LEA.HI R7, R7, R0, RZ, 0x2 ;  /* 0x0000000007077211 */ /* 0x000fe400078f10ff */
[----:B--2---:R-:W-:Y:S02]  /*0460*/  ISETP.EQ.U32.AND P3, PT, R14, 0x1, PT ;  /* 0x000000010e00780c */ /* 0x004fe40003f62070 */
[----:B-1----:R-:W-:Y:S01]  /*0470*/  I2FP.F32.U32 R9, R4 ;  /* 0x0000000400097245 */ /* 0x002fe20000201000 */
[----:B------:R-:W-:Y:S01]  /*0480*/  VOTEU.ALL UP0, P0 ;  /* 0x00000000003f7886 */ /* 0x000fe20000000000 */
[----:B------:R-:W-:Y:S01]  /*0490*/  LOP3.LUT R7, R7, 0xfffffffc, RZ, 0xc0, !PT ;  /* 0xfffffffc07077812 */ /* 0x000fe200078ec0ff */
[----:B------:R-:W-:Y:S01]  /*04a0*/  VOTEU.ALL UP1, P0 ;  /* 0x00000000003f7886 */ /* 0x000fe20000020000 */
[----:B------:R-:W-:Y:S01]  /*04b0*/  ISETP.GE.U32.AND P5, PT, R8, 0x2, PT ;  /* 0x000000020800780c */ /* 0x000fe20003fa6070 */
[----:B------:R-:W-:Y:S01]  /*04c0*/  FMUL R13, R9, UR4 ;  /* 0x00000004090d7c20 */ /* 0x000fe20008400000 */
[----:B------:R-:W0:Y:S01]  /*04d0*/  @!UP0 S2UR UR7, SR_CgaCtaId ;  /* 0x00000000000789c3 */ /* 0x000e220000008800 */
[----:B------:R-:W-:Y:S01]  /*04e0*/  ULDC UR4, c[0x0][0x150] ;  /* 0x0000540000047ab9 */ /* 0x000fe20000000800 */
[----:B------:R-:W-:-:S02]  /*04f0*/  IMAD.IADD R7, R0, 0x1, -R7 ;  /* 0x0000000100077824 */ /* 0x000fc400078e0a07 */
[----:B------:R-:W-:Y:S01]  /*0500*/  FMUL R11, R11, UR4 ;  /* 0x000000040b0b7c20 */ /* 0x000fe20008400000 */
[----:B------:R-:W-:Y:S01]  /*0510*/  SHF.R.S32.HI R0, RZ, 0x1f, R3 ;  /* 0x0000001fff007819 */ /* 0x000fe20000011403 */
[----:B------:R-:W1:Y:S01]  /*0520*/  F2I.U32.TRUNC.NTZ R13, R13 ;  /* 0x0000000d000d7305 */ /* 0x000e62000020f000 */
[----:B------:R-:W-:Y:S01]  /*0530*/  IMAD R7, R10, 0x4, R7 ;  /* 0x000000040a077824 */ /* 0x000fe200078e0207 */
[----:B------:R-:W-:Y:S01]  /*0540*/  UMOV UR4, 0x20 ;  /* 0x0000002000047882 */ /* 0x000fe20000000000 */
[----:B------:R-:W2:Y:S01]  /*0550*/  LDC R9, c[0x0][0x148] ;  /* 0x00005200ff097b82 */ /* 0x000ea20000000800 */
[----:B------:R-:W-:Y:S01]  /*0560*/  LEA.HI R0, R0, R3, RZ, 0x2 ;  /* 0x0000000300007211 */ /* 0x000fe200078f10ff */
[----:B------:R-:W-:Y:S01]  /*0570*/  IMAD.SHL.U32 R10, R7, 0x4, RZ ;  /* 0x00000004070a7824 */ /* 0x000fe200078e00ff */
[----:B------:R-:W-:Y:S01]  /*0580*/  @!UP0 UMOV UR6, 0x400 ;  /* 0x0000040000068882 */ /* 0x000fe20000000000 */
[----:B------:R-:W-:-:S04]  /*0590*/  @!UP0 UIADD3 UR4, -UR4, 0x100000, URZ ;  /* 0x0010000004048890 */ /* 0x000fc8000fffe13f */
[----:B------:R-:W-:Y:S02]  /*05a0*/  @!UP0 USHF.L.U32 UR5, UR4, 0xb, URZ ;  /* 0x0000000b04058899 */ /* 0x000fe4000800063f */
[----:B------:R-:W-:Y:S01]  /*05b0*/  @!UP0 USHF.L.U32 UR4, UR4, 0x1, URZ ;  /* 0x0000000104048899 */ /* 0x000fe2000800063f */
[----:B------:R-:W5:Y:S01]  /*05c0*/  F2I.U32.TRUNC.NTZ R11, R11 ;  /* 0x0000000b000b7305 */ /* 0x000f62000020f000 */
[----:B------:R-:W-:Y:S02]  /*05d0*/  LOP3.LUT R0, R0, 0xfffffffc, RZ, 0xc0, !PT ;  /* 0xfffffffc00007812 */ /* 0x000fe400078ec0ff */
[----:B------:R-:W-:-:S03]  /*05e0*/  LOP3.LUT R19, R7, 0xc, R10, 0x78, !PT ;  /* 0x0000000c07137812 */ /* 0x000fc600078e780a */
[----:B------:R-:W-:Y:S02]  /*05f0*/  IMAD.IADD R3, R3, 0x1, -R0 ;  /* 0x0000000103037824 */ /* 0x000fe400078e0a00 */
[----:B-1----:R-:W-:Y:S01]  /*0600*/  IMAD.MOV R22, RZ, RZ, -R13 ;  /* 0x000000ffff167224 */ /* 0x002fe200078e0a0d */
[----:B0-----:R-:W-:Y:S02]  /*0610*/  @!UP0 ULEA UR6, UR7, UR6, 0x18 ;  /* 0x0000000607068291 */ /* 0x001fe4000f8ec03f */
[----:B------:R-:W-:Y:S01]  /*0620*/  ISETP.NE.AND P1, PT, R3, 0x3, PT ;  /* 0x000000030300780c */ /* 0x000fe20003f25270 */
[----:B------:R-:W-:Y:S01]  /*0630*/  VOTEU.ALL UP0, P0 ;  /* 0x00000000003f7886 */ /* 0x000fe20000000000 */
[----:B------:R-:W-:Y:S01]  /*0640*/  ISETP.LT.U32.AND P0, PT, R19, 0x2, !P2 ;  /* 0x000000021300780c */ /* 0x000fe20005701070 */
[----:B-----5:R-:W-:Y:S01]  /*0650*/  IMAD.MOV R11, RZ, RZ, -R11 ;  /* 0x000000ffff0b7224 */ /* 0x020fe200078e0a0b */
[----:B------:R-:W-:Y:S02]  /*0660*/  ISETP.EQ.OR P1, PT, R3, RZ, !P1 ;  /* 0x000000ff0300720c */ /* 0x000fe40004f22670 */
[C---:B------:R-:W-:Y:S01]  /*0670*/  ISETP.NE.AND P2, PT, R2.reuse, RZ, PT ;  /* 0x000000ff0200720c */ /* 0x040fe20003f45270 */
[----:B--2---:R-:W-:Y:S01]  /*0680*/  IMAD R0, R9, R22, R4 ;  /* 0x0000001609007224 */ /* 0x004fe200078e0204 */
[----:B------:R-:W-:Y:S01]  /*0690*/  ISETP.EQ.AND P1, PT, R2, RZ, P1 ;  /* 0x000000ff0200720c */ /* 0x000fe20000f22270 */
[----:B---3--:R-:W-:Y:S01]  /*06a0*/  IMAD R7, R12, R11, UR8 ;  /* 0x000000080c077e24 */ /* 0x008fe2000f8e020b */
[----:B------:R-:W0:Y:S02]  /*06b0*/  FENCE.VIEW.ASYNC.S ;  /* 0x00000000000073c6 */ /* 0x000e240000000000 */
[----:B0-----:R0:W1:Y:S01]  /*06c0*/  @!UP0 SYNCS.EXCH.64 URZ, [UR6+0x50], UR4 ;  /* 0x00005004063f85b2 */ /* 0x0010620008000100 */
[----:B------:R-:W-:-:S02]  /*06d0*/  ISETP.NE.AND P4, PT, R0, R19, PT ;  /* 0x000000130000720c */ /* 0x000fc40003f85270 */
[----:B------:R-:W-:Y:S02]  /*06e0*/  SEL R18, RZ, 0x1, !P1 ;  /* 0x00000001ff127807 */ /* 0x000fe40004800000 */
[----:B------:R-:W-:Y:S02]  /*06f0*/  ISETP.EQ.OR P4, PT, R7, RZ, !P4 ;  /* 0x000000ff0700720c */ /* 0x000fe40006782670 */
[----:B------:R-:W-:Y:S02]  /*0700*/  LOP3.LUT R0, R97, 0x7f, RZ, 0xc0, !PT ;  /* 0x0000007f61007812 */ /* 0x000fe400078ec0ff */
[----:B------:R-:W-:Y:S02]  /*0710*/  PLOP3.LUT P0, PT, P0, P4, PT, 0x80, 0x0 ;  /* 0x000000000000781c */ /* 0x000fe40000709070 */
[----:B------:R-:W-:Y:S02]  /*0720*/  SEL R18, R18, 0x2, P5 ;  /* 0x0000000212127807 */ /* 0x000fe40002800000 */
[----:B------:R-:W-:Y:S01]  /*0730*/  P2R R114, PR, RZ, 0x1 ;  /* 0x00000001ff727803 */ /* 0x000fe20000000000 */
[----:B------:R0:W2:Y:S01]  /*0740*/  @!UP1 SYNCS.EXCH.64 URZ, [UR6+0x58], UR4 ;  /* 0x00005804063f95b2 */ /* 0x0000a20008000100 */
[----:B------:R-:W-:Y:S01]  /*0750*/  NOP ;  /* 0x0000000000007918 */ /* 0x000fe20000000000 */
[----:B------:R-:W-:Y:S06]  /*0760*/  @!P3 BRA `(.L_x_3) ;  /* 0x000000000008b947 */ /* 0x000fec0003800000 */
[----:B-12-4-:R-:W-:Y:S01]  /*0770*/  UCGABAR_ARV ;  /* 0x00000000000079c7 */ /* 0x016fe20008000000 */
[----:B------:R-:W-:Y:S05]  /*0780*/  BRA `(.L_x_4) ;  /* 0x0000000000047947 */ /* 0x000fea0003800000 */
.L_x_3:
[----:B-12-4-:R-:W-:Y:S01]  /*0790*/  NOP ;  /* 0x0000000000007918 */ /* 0x016fe20000000000 */
.L_x_4:
[----:B------:R-:W1:Y:S01]  /*07a0*/  LDC R2, c[0x0][0x65c] ;  /* 0x00019700ff027b82 */ /* 0x000e620000000800 */
[----:B------:R-:W-:Y:S01]  /*07b0*/  LOP3.LUT R5, R5, 0xffffefff, RZ, 0xc0, !PT ;  /* 0xffffefff05057812 */ /* 0x000fe200078ec0ff */
[----:B------:R-:W-:Y:S02]  /*07c0*/  IMAD.U32 R10, RZ, RZ, UR8 ;  /* 0x00000008ff0a7e24 */ /* 0x000fe4000f8e00ff */
[----:B------:R-:W-:Y:S01]  /*07d0*/  IMAD.MOV.U32 R11, RZ, RZ, RZ ;  /* 0x000000ffff0b7224 */ /* 0x000fe200078e00ff */
[----:B-1----:R-:W-:-:S13]  /*07e0*/  ISETP.NE.AND P1, PT, R2, 0x1, PT ;  /* 0x000000010200780c */ /* 0x002fda0003f25270 */
[----:B------:R-:W1:Y:S01]  /*07f0*/  @P1 LDC R17, c[0x0][0x10] ;  /* 0x00000400ff111b82 */ /* 0x000e620000000800 */
[----:B------:R-:W-:Y:S01]  /*0800*/  @P1 LOP3.LUT R5, R5, 0x1000, RZ, 0xfc, !PT ;  /* 0x0000100005051812 */ /* 0x000fe200078efcff */
[----:B------:R-:W-:Y:S02]  /*0810*/  @P1 IMAD.MOV.U32 R5, RZ, RZ, RZ ;  /* 0x000000ffff051224 */ /* 0x000fe400078e00ff */
[----:B------:R-:W-:-:S04]  /*0820*/  @P1 IMAD.MOV.U32 R15, RZ, RZ, RZ ;  /* 0x000000ffff0f1224 */ /* 0x000fc800078e00ff */
[----:B------:R-:W2:Y:S01]  /*0830*/  @!P1 LDC R13, c[0x0][0xc] ;  /* 0x00000300ff0d9b82 */ /* 0x000ea20000000800 */
[----:B0-----:R-:W-:Y:S01]  /*0840*/  ULDC UR4, c[0x0][0xc] ;  /* 0x0000030000047ab9 */ /* 0x001fe20000000800 */
[----:B------:R-:W-:Y:S01]  /*0850*/  ULDC UR5, c[0x0][0x10] ;  /* 0x0000040000057ab9 */ /* 0x000fe20000000800 */
[----:B------:R-:W-:Y:S01]  /*0860*/  ULDC UR6, c[0x0][0x14] ;  /* 0x0000050000067ab9 */ /* 0x000fe20000000800 */
[----:B------:R-:W-:-:S04]  /*0870*/  UIMAD.WIDE.U32 UR4, UR4, UR5, URZ ;  /* 0x00000005040472a5 */ /* 0x000fc8000f8e003f */
[----:B------:R-:W-:Y:S02]  /*0880*/  UIMAD.WIDE.U32 UR36, UR4, UR6, URZ ;  /* 0x00000006042472a5 */ /* 0x000fe4000f8e003f */
[----:B------:R-:W-:-:S04]  /*0890*/  UIMAD UR42, UR5, UR6, URZ ;  /* 0x00000006052a72a4 */ /* 0x000fc8000f8e023f */
[----:B------:R-:W-:Y:S01]  /*08a0*/  UIADD3 UR42, UR37, UR42, URZ ;  /* 0x0000002a252a7290 */ /* 0x000fe2000fffe03f */
[----:B-1----:R-:W-:-:S04]  /*08b0*/  @P1 IMAD.WIDE.U32 R16, R17, UR8, R4 ;  /* 0x0000000811101c25 */ /* 0x002fc8000f8e0004 */
[----:B------:R-:W-:Y:S02]  /*08c0*/  @P1 IMAD.IADD R17, R17, 0x1, R15 ;  /* 0x0000000111111824 */ /* 0x000fe400078e020f */
[----:B--2---:R-:W-:-:S04]  /*08d0*/  @!P1 IMAD.WIDE.U32 R10, R4, R13, R10 ;  /* 0x0000000d040a9225 */ /* 0x004fc800078e000a */
[----:B------:R-:W-:Y:S02]  /*08e0*/  @!P1 IMAD.MOV.U32 R16, RZ, RZ, R10 ;  /* 0x000000ffff109224 */ /* 0x000fe400078e000a */
[----:B------:R-:W-:Y:S01]  /*08f0*/  @!P1 IMAD.MOV.U32 R17, RZ, RZ, R11 ;  /* 0x000000ffff119224 */ /* 0x000fe200078e000b */
[----:B------:R-:W-:Y:S06]  /*0900*/  @!P3 BRA `(.L_x_5) ;  /* 0x00000000000cb947 */ /* 0x000fec0003800000 */
[----:B------:R-:W-:Y:S01]  /*0910*/  UCGABAR_WAIT ;  /* 0x0000000000007dc7 */ /* 0x000fe20008000000 */
[----:B------:R-:W-:Y:S01]  /*0920*/  CCTL.IVALL ;  /* 0x00000000ff00798f */ /* 0x000fe20002000000 */
[----:B------:R-:W-:Y:S05]  /*0930*/  BRA `(.L_x_6) ;  /* 0x0000000000047947 */ /* 0x000fea0003800000 */
.L_x_5:
[----:B------:R-:W-:Y:S06]  /*0940*/  BAR.SYNC.DEFER_BLOCKING 0x0 ;  /* 0x0000000000007b1d */ /* 0x000fec0000010000 */
.L_x_6:
[----:B------:R-:W-:Y:S05]  /*0950*/  @!P2 BRA `(.L_x_7) ;  /* 0x0000006400e0a947 */ /* 0x000fea0003800000 */
[----:B------:R-:W-:-:S13]  /*0960*/  ISETP.GT.U32.AND P0, PT, R8, 0x1, PT ;  /* 0x000000010800780c */ /* 0x000fda0003f04070 */
[----:B------:R-:W-:Y:S05]  /*0970*/  @P0 EXIT ;  /* 0x000000000000094d */ /* 0x000fea0003800000 */
[----:B------:R-:W-:Y:S01]  /*0980*/  ULDC.64 UR4, c[0x0][0x650] ;  /* 0x0001940000047ab9 */ /* 0x000fe20000000a00 */
[----:B------:R-:W-:Y:S01]  /*0990*/  PRMT R3, RZ, 0x7610, R3 ;  /* 0x00007610ff037816 */ /* 0x000fe20000000003 */
[----:B------:R-:W-:Y:S01]  /*09a0*/  IMAD.MOV.U32 R109, RZ, RZ, -0x1 ;  /* 0xffffffffff6d7424 */ /* 0x000fe200078e00ff */
[----:B------:R-:W-:Y:S01]  /*09b0*/  ISETP.GE.U32.AND P0, PT, R16, UR4, PT ;  /* 0x0000000410007c0c */ /* 0x000fe2000bf06070 */
[----:B------:R-:W-:Y:S02]  /*09c0*/  IMAD.MOV.U32 R101, RZ, RZ, -0x1 ;  /* 0xffffffffff657424 */ /* 0x000fe400078e00ff */
[----:B------:R-:W-:Y:S01]  /*09d0*/  IMAD.MOV.U32 R23, RZ, RZ, -0x1 ;  /* 0xffffffffff177424 */ /* 0x000fe200078e00ff */
[----:B------:R-:W-:-:S13]  /*09e0*/  ISETP.GE.U32.AND.EX P0, PT, R17, UR5, PT, P0 ;  /* 0x0000000511007c0c */ /* 0x000fda000bf06100 */
[----:B------:R-:W-:Y:S05]  /*09f0*/  @P0 BRA `(.L_x_8) ;  /* 0x00000004002c0947 */ /* 0x000fea0003800000 */
[----:B------:R-:W0:Y:S01]  /*0a00*/  LDC.64 R24, c[0x0][0x628] ;  /* 0x00018a00ff187b82 */ /* 0x000e220000000a00 */
[----:B------:R-:W-:Y:S02]  /*0a10*/  IMAD.MOV.U32 R10, RZ, RZ, R16 ;  /* 0x000000ffff0a7224 */ /* 0x000fe400078e0010 */
[----:B------:R-:W-:-:S05]  /*0a20*/  IMAD.MOV.U32 R11, RZ, RZ, R17 ;  /* 0x000000ffff0b7224 */ /* 0x000fca00078e0011 */
[----:B------:R-:W1:Y:S08]  /*0a30*/  LDC R8, c[0x0][0x630] ;  /* 0x00018c00ff087b82 */ /* 0x000e700000000800 */
[----:B------:R-:W2:Y:S01]  /*0a40*/  LDC.64 R26, c[0x0][0x620] ;  /* 0x00018800ff1a7b82 */ /* 0x000ea20000000a00 */
[----:B0-----:R-:W-:-:S04]  /*0a50*/  ISETP.NE.U32.AND P0, PT, R24, RZ, PT ;  /* 0x000000ff1800720c */ /* 0x001fc80003f05070 */
[----:B------:R-:W-:-:S13]  /*0a60*/  ISETP.NE.AND.EX P0, PT, R25, RZ, PT, P0 ;  /* 0x000000ff1900720c */ /* 0x000fda0003f05300 */
[----:B-12---:R-:W-:Y:S05]  /*0a70*/  @!P0 BRA `(.L_x_9) ;  /* 0x0000000000288947 */ /* 0x006fea0003800000 */
[----:B------:R-:W0:Y:S02]  /*0a80*/  LDC R3, c[0x0][0x634] ;  /* 0x00018d00ff037b82 */ /* 0x000e240000000800 */
[----:B0-----:R-:W-:-:S05]  /*0a90*/  IADD3 R3, P0, R16, R3, RZ ;  /* 0x0000000310037210 */ /* 0x001fca0007f1e0ff */
[----:B------:R-:W-:-:S04]  /*0aa0*/  IMAD.X R21, RZ, RZ, R17, P0 ;  /* 0x000000ffff157224 */ /* 0x000fc800000e0611 */
[----:B------:R-:W-:-:S04]  /*0ab0*/  IMAD.WIDE.U32 R10, R21, R24, RZ ;  /* 0x00000018150a7225 */ /* 0x000fc800078e00ff */
[----:B------:R-:W-:-:S04]  /*0ac0*/  IMAD.WIDE.U32 R12, P0, R3, R25, R10 ;  /* 0x00000019030c7225 */ /* 0x000fc8000780000a */
[----:B------:R-:W-:-:S04]  /*0ad0*/  IMAD.WIDE.U32 R10, R3, R24, RZ ;  /* 0x00000018030a7225 */ /* 0x000fc800078e00ff */
[----:B------:R-:W-:Y:S01]  /*0ae0*/  IMAD.X R15, RZ, RZ, RZ, P0 ;  /* 0x000000ffff0f7224 */ /* 0x000fe200000e06ff */
[----:B------:R-:W-:Y:S01]  /*0af0*/  IADD3 RZ, P0, R11, R12, RZ ;  /* 0x0000000c0bff7210 */ /* 0x000fe20007f1e0ff */
[----:B------:R-:W-:-:S04]  /*0b00*/  IMAD.MOV.U32 R14, RZ, RZ, R13 ;  /* 0x000000ffff0e7224 */ /* 0x000fc800078e000d */
[----:B------:R-:W-:-:S08]  /*0b10*/  IMAD.WIDE.U32.X R10, R21, R25, R14, P0 ;  /* 0x00000019150a7225 */ /* 0x000fd000000e040e */
.L_x_9:
[----:B------:R-:W0:Y:S01]  /*0b20*/  LDC.64 R30, c[0x0][0x640] ;  /* 0x00019000ff1e7b82 */ /* 0x000e220000000a00 */
[--C-:B------:R-:W-:Y:S01]  /*0b30*/  SHF.R.U64 R29, R10, R8, R11.reuse ;  /* 0x000000080a1d7219 */ /* 0x100fe2000000120b */
[----:B------:R-:W-:Y:S01]  /*0b40*/  IMAD R22, R9, R22, R4 ;  /* 0x0000001609167224 */ /* 0x000fe200078e0204 */
[----:B------:R-:W-:Y:S01]  /*0b50*/  SHF.R.U32.HI R3, RZ, R8, R11 ;  /* 0x00000008ff037219 */ /* 0x000fe2000001160b */
[----:B------:R-:W-:Y:S01]  /*0b60*/  IMAD.MOV.U32 R23, RZ, RZ, 0x1 ;  /* 0x00000001ff177424 */ /* 0x000fe200078e00ff */
[----:B------:R-:W-:-:S03]  /*0b70*/  IADD3 R5, P0, RZ, -R29, RZ ;  /* 0x8000001dff057210 */ /* 0x000fc60007f1e0ff */
[----:B------:R-:W1:Y:S02]  /*0b80*/  LDC R12, c[0x0][0x618] ;  /* 0x00018600ff0c7b82 */ /* 0x000e640000000800 */
[----:B------:R-:W-:Y:S02]  /*0b90*/  IMAD.X R3, RZ, RZ, ~R3, P0 ;  /* 0x000000ffff037224 */ /* 0x000fe400000e0e03 */
[----:B------:R-:W-:-:S04]  /*0ba0*/  IMAD.WIDE.U32 R10, R5, R26, R16 ;  /* 0x0000001a050a7225 */ /* 0x000fc800078e0010 */
[----:B------:R-:W2:Y:S01]  /*0bb0*/  LDC R20, c[0x0][0x608] ;  /* 0x00018200ff147b82 */ /* 0x000ea20000000800 */
[----:B------:R-:W-:Y:S02]  /*0bc0*/  IMAD R8, R3, R26, RZ ;  /* 0x0000001a03087224 */ /* 0x000fe400078e02ff */
[----:B------:R-:W-:Y:S02]  /*0bd0*/  IMAD.MOV.U32 R3, RZ, RZ, -0x1 ;  /* 0xffffffffff037424 */ /* 0x000fe400078e00ff */
[----:B------:R-:W-:-:S03]  /*0be0*/  IMAD R5, R5, R27, R8 ;  /* 0x0000001b05057224 */ /* 0x000fc600078e0208 */
[----:B------:R-:W3:Y:S01]  /*0bf0*/  LDC R28, c[0x0][0x658] ;  /* 0x00019600ff1c7b82 */ /* 0x000ee20000000800 */
[----:B------:R-:W-:Y:S01]  /*0c00*/  IMAD.IADD R5, R11, 0x1, R5 ;  /* 0x000000010b057824 */ /* 0x000fe200078e0205 */
[----:B0-----:R-:W-:-:S04]  /*0c10*/  ISETP.NE.U32.AND P0, PT, R30, RZ, PT ;  /* 0x000000ff1e00720c */ /* 0x001fc80003f05070 */
[----:B------:R-:W-:Y:S02]  /*0c20*/  ISETP.NE.AND.EX P0, PT, R31, RZ, PT, P0 ;  /* 0x000000ff1f00720c */ /* 0x000fe40003f05300 */
[----:B------:R-:W0:Y:S01]  /*0c30*/  LDC R24, c[0x0][0x600] ;  /* 0x00018000ff187b82 */ /* 0x000e220000000800 */
[-CC-:B-1----:R-:W-:Y:S02]  /*0c40*/  SHF.R.U64 R14, R10, R12.reuse, R5.reuse ;  /* 0x0000000c0a0e7219 */ /* 0x182fe40000001205 */
[----:B------:R-:W-:-:S05]  /*0c50*/  SHF.R.U32.HI R5, RZ, R12, R5 ;  /* 0x0000000cff057219 */ /* 0x000fca0000011605 */
[----:B------:R-:W1:Y:S01]  /*0c60*/  LDC R15, c[0x0][0x648] ;  /* 0x00019200ff0f7b82 */ /* 0x000e620000000800 */
[-CC-:B--2---:R-:W-:Y:S02]  /*0c70*/  SHF.R.U64 R27, R14, R20.reuse, R5.reuse ;  /* 0x000000140e1b7219 */ /* 0x184fe40000001205 */
[----:B------:R-:W-:-:S05]  /*0c80*/  SHF.R.U32.HI R5, RZ, R20, R5 ;  /* 0x00000014ff057219 */ /* 0x000fca0000011605 */
[----:B------:R-:W2:Y:S01]  /*0c90*/  LDC R21, c[0x0][0x638] ;  /* 0x00018e00ff157b82 */ /* 0x000ea20000000800 */
[-CC-:B---3--:R-:W-:Y:S02]  /*0ca0*/  SHF.R.U64 R20, R27, R28.reuse, R5.reuse ;  /* 0x0000001c1b147219 */ /* 0x188fe40000001205 */
[-C--:B------:R-:W-:Y:S02]  /*0cb0*/  SHF.L.U32 R3, R3, R28.reuse, RZ ;  /* 0x0000001c03037219 */ /* 0x080fe400000006ff */
[----:B------:R-:W-:Y:S01]  /*0cc0*/  SHF.R.U32.HI R5, RZ, R28, R5 ;  /* 0x0000001cff057219 */ /* 0x000fe20000011605 */
[----:B------:R-:W-:Y:S01]  /*0cd0*/  IMAD.MOV.U32 R4, RZ, RZ, R20 ;  /* 0x000000ffff047224 */ /* 0x000fe200078e0014 */
[----:B------:R-:W-:Y:S01]  /*0ce0*/  LOP3.LUT R12, RZ, R3, RZ, 0x33, !PT ;  /* 0x00000003ff0c7212 */ /* 0x000fe200078e33ff */
[----:B------:R-:W3:Y:S01]  /*0cf0*/  LDC R25, c[0x0][0x610] ;  /* 0x00018400ff197b82 */ /* 0x000ee20000000800 */
[----:B------:R-:W-:Y:S05]  /*0d00*/  @!P0 BRA `(.L_x_10) ;  /* 0x0000000000288947 */ /* 0x000fea0003800000 */
[----:B------:R-:W4:Y:S02]  /*0d10*/  LDC R3, c[0x0][0x64c] ;  /* 0x00019300ff037b82 */ /* 0x000f240000000800 */
[----:B----4-:R-:W-:-:S05]  /*0d20*/  IADD3 R3, P0, R20, R3, RZ ;  /* 0x0000000314037210 */ /* 0x010fca0007f1e0ff */
        /* <DEDUP_REMOVED lines=8> */
.L_x_10:
[----:B-1----:R-:W-:Y:S01]  /*0db0*/  SHF.R.U64 R4, R4, R15, R5 ;  /* 0x0000000f04047219 */ /* 0x002fe20000001205 */
[----:B0-----:R-:W-:Y:S01]  /*0dc0*/  VIADD R5, R24, 0xffffffff ;  /* 0xffffffff18057836 */ /* 0x001fe20000000000 */
[----:B------:R-:W-:Y:S01]  /*0dd0*/  SHF.L.U32 R3, R23, R28, RZ ;  /* 0x0000001c17037219 */ /* 0x000fe200000006ff */
[----:B------:R-:W-:Y:S01]  /*0de0*/  IMAD.MOV.U32 R23, RZ, RZ, R29 ;  /* 0x000000ffff177224 */ /* 0x000fe200078e001d */
[----:B------:R-:W-:Y:S01]  /*0df0*/  LOP3.LUT R12, R27, R12, RZ, 0xc0, !PT ;  /* 0x0000000c1b0c7212 */ /* 0x000fe200078ec0ff */
[----:B------:R-:W-:Y:S01]  /*0e00*/  IMAD.MOV R8, RZ, RZ, -R4 ;  /* 0x000000ffff087224 */ /* 0x000fe200078e0a04 */
[----:B------:R-:W-:-:S03]  /*0e10*/  SEL R7, R7, R22, !P1 ;  /* 0x0000001607077207 */ /* 0x000fc60004800000 */
[----:B------:R-:W-:Y:S01]  /*0e20*/  IMAD R12, R3, R4, R12 ;  /* 0x00000004030c7224 */ /* 0x000fe200078e020c */
[----:B------:R-:W-:Y:S01]  /*0e30*/  LOP3.LUT R4, R14, R5, RZ, 0xc0, !PT ;  /* 0x000000050e047212 */ /* 0x000fe200078ec0ff */
[----:B--2---:R-:W-:Y:S02]  /*0e40*/  IMAD R3, R8, R21, R20 ;  /* 0x0000001508037224 */ /* 0x004fe400078e0214 */
[----:B---3--:R-:W-:Y:S02]  /*0e50*/  IMAD R7, R12, R25, R7 ;  /* 0x000000190c077224 */ /* 0x008fe400078e0207 */
[----:B------:R-:W-:Y:S02]  /*0e60*/  IMAD.MOV.U32 R5, RZ, RZ, 0x1 ;  /* 0x00000001ff057424 */ /* 0x000fe400078e00ff */
[----:B------:R-:W-:-:S03]  /*0e70*/  IMAD R4, R3, R24, R4 ;  /* 0x0000001803047224 */ /* 0x000fc600078e0204 */
[----:B------:R-:W-:Y:S02]  /*0e80*/  PRMT R3, R5, 0x7610, R3 ;  /* 0x0000761005037816 */ /* 0x000fe40000000003 */
[----:B------:R-:W-:Y:S02]  /*0e90*/  SEL R101, R4, R7, !P1 ;  /* 0x0000000704657207 */ /* 0x000fe40004800000 */
[----:B------:R-:W-:-:S07]  /*0ea0*/  SEL R109, R7, R4, !P1 ;  /* 0x00000004076d7207 */ /* 0x000fce0004800000 */
.L_x_8:
[----:B------:R-:W-:-:S08]  /*0eb0*/  NOP ;  /* 0x0000000000007918 */ /* 0x000fd00000000000 */
[----:B------:R-:W0:Y:S02]  /*0ec0*/  USETMAXREG.TRY_ALLOC.CTAPOOL UP0, 0xe8 ;  /* 0x000000e8000079c8 */ /* 0x000e240008000600 */
[----:B0-----:R-:W-:-:S13]  /*0ed0*/  PLOP3.LUT P0, PT, PT, PT, UP0, 0x80, 0x0 ;  /* 0x000000000000781c */ /* 0x001fda0003f0f008 */
[----:B------:R-:W-:Y:S05]  /*0ee0*/  @!P0 BRA `(.L_x_8) ;  /* 0xfffffffc00f08947 */ /* 0x000fea000383ffff */
[----:B------:R-:W-:Y:S01]  /*0ef0*/  ULDC.64 UR4, c[0x0][0x598] ;  /* 0x0001660000047ab9 */ /* 0x000fe20000000a00 */
[----:B------:R-:W-:Y:S01]  /*0f00*/  ULDC.64 UR38, c[0x0][0x208] ;  /* 0x0000820000267ab9 */ /* 0x000fe20000000a00 */
[----:B------:R-:W-:-:S04]  /*0f10*/  ISETP.NE.U32.AND P0, PT, RZ, UR4, PT ;  /* 0x00000004ff007c0c */ /* 0x000fc8000bf05070 */
[----:B------:R-:W-:-:S13]  /*0f20*/  ISETP.NE.AND.EX P0, PT, RZ, UR5, PT, P0 ;  /* 0x00000005ff007c0c */ /* 0x000fda000bf05300 */
[----:B------:R-:W-:Y:S05]  /*0f30*/  @!P0 BRA `(.L_x_11) ;  /* 0x00000000001c8947 */ /* 0x000fea0003800000 */
[----:B------:R-:W0:Y:S02]  /*0f40*/  LDC.64 R4, c[0x0][0x598] ;  /* 0x00016600ff047b82 */ /* 0x000e240000000a00 */
[----:B0-----:R-:W2:Y:S02]  /*0f50*/  LDG.E.64 R4, desc[UR38][R4.64] ;  /* 0x0000002604047981 */ /* 0x001ea4000c1e1b00 */
[----:B--2---:R-:W-:-:S04]  /*0f60*/  ISETP.NE.U32.AND P0, PT, R4, RZ, PT ;  /* 0x000000ff0400720c */ /* 0x004fc80003f05070 */
[----:B------:R-:W-:-:S13]  /*0f70*/  ISETP.NE.AND.EX P0, PT, R5, RZ, PT, P0 ;  /* 0x000000ff0500720c */ /* 0x000fda0003f05300 */
[----:B------:R-:W-:Y:S05]  /*0f80*/  @!P0 BRA `(.L_x_11) ;  /* 0x0000000000088947 */ /* 0x000fea0003800000 */
[----:B------:R0:W5:Y:S01]  /*0f90*/  LD.E R22, desc[UR38][R4.64] ;  /* 0x0000002604167980 */ /* 0x000162000c101900 */
[----:B------:R-:W-:Y:S05]  /*0fa0*/  BRA `(.L_x_12) ;  /* 0x0000000000247947 */ /* 0x000fea0003800000 */
.L_x_11:
[----:B------:R-:W-:Y:S02]  /*0fb0*/  ULDC.64 UR4, c[0x0][0x588] ;  /* 0x0001620000047ab9 */ /* 0x000fe40000000a00 */
[----:B------:R-:W-:-:S04]  /*0fc0*/  ISETP.NE.U32.AND P0, PT, RZ, UR4, PT ;  /* 0x00000004ff007c0c */ /* 0x000fc8000bf05070 */
[----:B------:R-:W-:-:S13]  /*0fd0*/  ISETP.NE.AND.EX P0, PT, RZ, UR5, PT, P0 ;  /* 0x00000005ff007c0c */ /* 0x000fda000bf05300 */
[----:B------:R-:W-:Y:S05]  /*0fe0*/  @!P0 BRA `(.L_x_13) ;  /* 0x00000000000c8947 */ /* 0x000fea0003800000 */
[----:B------:R-:W0:Y:S02]  /*0ff0*/  LDC.64 R4, c[0x0][0x588] ;  /* 0x00016200ff047b82 */ /* 0x000e240000000a00 */
[----:B0-----:R1:W5:Y:S01]  /*1000*/  LDG.E R22, desc[UR38][R4.64] ;  /* 0x0000002604167981 */ /* 0x001362000c1e1900 */
[----:B------:R-:W-:Y:S05]  /*1010*/  BRA `(.L_x_12) ;  /* 0x0000000000087947 */ /* 0x000fea0003800000 */
.L_x_13:
[----:B------:R-:W-:Y:S02]  /*1020*/  ULDC UR4, c[0x0][0x580] ;  /* 0x0001600000047ab9 */ /* 0x000fe40000000800 */
[----:B------:R-:W-:-:S07]  /*1030*/  IMAD.U32 R22, RZ, RZ, UR4 ;  /* 0x00000004ff167e24 */ /* 0x000fce000f8e00ff */
.L_x_12:
[----:B------:R-:W-:Y:S02]  /*1040*/  ULDC.64 UR4, c[0x0][0x5a0] ;  /* 0x0001680000047ab9 */ /* 0x000fe40000000a00 */
[----:B------:R-:W-:-:S04]  /*1050*/  ISETP.NE.U32.AND P0, PT, RZ, UR4, PT ;  /* 0x00000004ff007c0c */ /* 0x000fc8000bf05070 */
[----:B------:R-:W-:-:S13]  /*1060*/  ISETP.NE.AND.EX P0, PT, RZ, UR5, PT, P0 ;  /* 0x00000005ff007c0c */ /* 0x000fda000bf05300 */
[----:B------:R-:W-:Y:S05]  /*1070*/  @!P0 BRA `(.L_x_14) ;  /* 0x00000000001c8947 */ /* 0x000fea0003800000 */
[----:B01----:R-:W0:Y:S02]  /*1080*/  LDC.64 R4, c[0x0][0x5a0] ;  /* 0x00016800ff047b82 */ /* 0x003e240000000a00 */
[----:B0-----:R-:W2:Y:S02]  /*1090*/  LDG.E.64 R4, desc[UR38][R4.64] ;  /* 0x0000002604047981 */ /* 0x001ea4000c1e1b00 */
[----:B--2---:R-:W-:-:S04]  /*10a0*/  ISETP.NE.U32.AND P0, PT, R4, RZ, PT ;  /* 0x000000ff0400720c */ /* 0x004fc80003f05070 */
[----:B------:R-:W-:-:S13]  /*10b0*/  ISETP.NE.AND.EX P0, PT, R5, RZ, PT, P0 ;  /* 0x000000ff0500720c */ /* 0x000fda0003f05300 */
[----:B------:R-:W-:Y:S05]  /*10c0*/  @!P0 BRA `(.L_x_14) ;  /* 0x0000000000088947 */ /* 0x000fea0003800000 */
[----:B------:R0:W5:Y:S01]  /*10d0*/  LD.E R90, desc[UR38][R4.64] ;  /* 0x00000026045a7980 */ /* 0x000162000c101900 */
[----:B------:R-:W-:Y:S05]  /*10e0*/  BRA `(.L_x_15) ;  /* 0x0000000000247947 */ /* 0x000fea0003800000 */
.L_x_14:
[----:B------:R-:W-:Y:S02]  /*10f0*/  ULDC.64 UR4, c[0x0][0x590] ;  /* 0x0001640000047ab9 */ /* 0x000fe40000000a00 */
[----:B------:R-:W-:-:S04]  /*1100*/  ISETP.NE.U32.AND P0, PT, RZ, UR4, PT ;  /* 0x00000004ff007c0c */ /* 0x000fc8000bf05070 */
[----:B------:R-:W-:-:S13]  /*1110*/  ISETP.NE.AND.EX P0, PT, RZ, UR5, PT, P0 ;  /* 0x00000005ff007c0c */ /* 0x000fda000bf05300 */
[----:B------:R-:W-:Y:S05]  /*1120*/  @!P0 BRA `(.L_x_16) ;  /* 0x00000000000c8947 */ /* 0x000fea0003800000 */
[----:B------:R-:W2:Y:S02]  /*1130*/  LDC.64 R90, c[0x0][0x590] ;  /* 0x00016400ff5a7b82 */ /* 0x000ea40000000a00 */
[----:B--2---:R2:W5:Y:S01]  /*1140*/  LDG.E R90, desc[UR38][R90.64] ;  /* 0x000000265a5a7981 */ /* 0x004562000c1e1900 */
[----:B------:R-:W-:Y:S05]  /*1150*/  BRA `(.L_x_15) ;  /* 0x0000000000087947 */ /* 0x000fea0003800000 */
.L_x_16:
[----:B------:R-:W-:Y:S02]  /*1160*/  ULDC UR4, c[0x0][0x584] ;  /* 0x0001610000047ab9 */ /* 0x000fe40000000800 */
[----:B------:R-:W-:-:S07]  /*1170*/  IMAD.U32 R90, RZ, RZ, UR4 ;  /* 0x00000004ff5a7e24 */ /* 0x000fce000f8e00ff */
.L_x_15:
[----:B------:R-:W-:-:S13]  /*1180*/  LOP3.LUT P0, RZ, R3, 0xff, RZ, 0xc0, !PT ;  /* 0x000000ff03ff7812 */ /* 0x000fda000780c0ff */
[----:B------:R-:W-:Y:S05]  /*1190*/  @!P0 EXIT ;  /* 0x000000000000894d */ /* 0x000fea0003800000 */
[----:B------:R-:W3:Y:S01]  /*11a0*/  LDC R95, c[0x0][0x658] ;  /* 0x00019600ff5f7b82 */ /* 0x000ee20000000800 */
[----:B------:R-:W-:Y:S01]  /*11b0*/  LOP3.LUT R6, R6, 0x1, RZ, 0xc0, !PT ;  /* 0x0000000106067812 */ /* 0x000fe200078ec0ff */
[----:B------:R-:W-:Y:S01]  /*11c0*/  ULDC.64 UR6, c[0x0][0x288] ;  /* 0x0000a20000067ab9 */ /* 0x000fe20000000a00 */
[----:B------:R-:W-:Y:S01]  /*11d0*/  SHF.R.U32.HI R3, RZ, 0x2, R97 ;  /* 0x00000002ff037819 */ /* 0x000fe20000011661 */
[----:B------:R-:W-:Y:S01]  /*11e0*/  UIADD3 UR4, UR7, 0x1f, URZ ;  /* 0x0000001f07047890 */ /* 0x000fe2000fffe03f */
[----:B------:R-:W-:Y:S01]  /*11f0*/  SHF.R.U32.HI R0, RZ, 0x1, R0 ;  /* 0x00000001ff007819 */ /* 0x000fe20000011600 */
[----:B------:R-:W-:Y:S01]  /*1200*/  IMAD.SHL.U32 R88, R6, 0x40, RZ ;  /* 0x0000004006587824 */ /* 0x000fe200078e00ff */
[----:B------:R-:W-:Y:S01]  /*1210*/  LOP3.LUT R3, R3, 0x7, RZ, 0xc0, !PT ;  /* 0x0000000703037812 */ /* 0x000fe200078ec0ff */
[----:B01----:R-:W0:Y:S01]  /*1220*/  LDC.64 R4, c[0x0][0x5c8] ;  /* 0x00017200ff047b82 */ /* 0x003e220000000a00 */
[----:B------:R-:W-:Y:S01]  /*1230*/  USHF.R.S32.HI UR5, URZ, 0x1f, UR4 ;  /* 0x0000001f3f057899 */ /* 0x000fe20008011404 */
[----:B------:R-:W-:Y:S01]  /*1240*/  LOP3.LUT R0, R0, 0x30, RZ, 0xc0, !PT ;  /* 0x0000003000007812 */ /* 0x000fe200078ec0ff */
[----:B------:R-:W-:Y:S01]  /*1250*/  IMAD.MOV.U32 R8, RZ, RZ, 0x1 ;  /* 0x00000001ff087424 */ /* 0x000fe200078e00ff */
[--C-:B------:R-:W-:Y:S01]  /*1260*/  LOP3.LUT R88, R88, 0x40, R3.reuse, 0xe2, !PT ;  /* 0x0000004058587812 */ /* 0x100fe200078ee203 */
[----:B------:R-:W-:Y:S01]  /*1270*/  ULEA.HI UR5, UR5, UR4, URZ, 0x5 ;  /* 0x0000000405057291 */ /* 0x000fe2000f8f283f */
[-C--:B------:R-:W-:Y:S01]  /*1280*/  IADD3 R3, RZ, -R0.reuse, -R3 ;  /* 0x80000000ff037210 */ /* 0x080fe20007ffe803 */
[----:B------:R-:W-:Y:S01]  /*1290*/  IMAD.U32 R7, RZ, RZ, UR6 ;  /* 0x00000006ff077e24 */ /* 0x000fe2000f8e00ff */
[----:B------:R-:W-:Y:S01]  /*12a0*/  LOP3.LUT R88, R88, R0, RZ, 0xfc, !PT ;  /* 0x0000000058587212 */ /* 0x000fe200078efcff */
[----:B------:R-:W-:Y:S01]  /*12b0*/  IMAD.MOV.U32 R0, RZ, RZ, -0x1 ;  /* 0xffffffffff007424 */ /* 0x000fe200078e00ff */
[----:B------:R-:W-:Y:S01]  /*12c0*/  USHF.R.S32.HI UR43, URZ, 0x5, UR5 ;  /* 0x000000053f2b7899 */ /* 0x000fe20008011405 */
[C---:B------:R-:W-:Y:S01]  /*12d0*/  LOP3.LUT R96, R97.reuse, 0x3, RZ, 0xc0, !PT ;  /* 0x0000000361607812 */ /* 0x040fe200078ec0ff */
[----:B------:R-:W-:Y:S01]  /*12e0*/  IMAD R3, R6, -0x40, R3 ;  /* 0xffffffc006037824 */ /* 0x000fe200078e0203 */
[C---:B------:R-:W-:Y:S01]  /*12f0*/  LOP3.LUT R98, R97.reuse, 0x80, RZ, 0xc0, !PT ;  /* 0x0000008061627812 */ /* 0x040fe200078ec0ff */
[----:B------:R-:W-:Y:S01]  /*1300*/  UISETP.LT.AND UP0, UPT, UR43, 0x1, UPT ;  /* 0x000000012b00788c */ /* 0x000fe2000bf01270 */
[----:B------:R-:W-:Y:S01]  /*1310*/  IMAD.SHL.U32 R97, R97, 0x2, RZ ;  /* 0x0000000261617824 */ /* 0x000fe200078e00ff */
[-C--:B---3--:R-:W-:Y:S01]  /*1320*/  SHF.L.U32 R0, R0, R95.reuse, RZ ;  /* 0x0000005f00007219 */ /* 0x088fe200000006ff */
[----:B------:R-:W-:Y:S01]  /*1330*/  ULDC UR4, c[0x0][0x284] ;  /* 0x0000a10000047ab9 */ /* 0x000fe20000000800 */
[----:B------:R-:W-:Y:S01]  /*1340*/  USEL UR44, UR43, 0x1, UP0 ;  /* 0x000000012b2c7887 */ /* 0x000fe20008000000 */
[----:B------:R-:W-:Y:S01]  /*1350*/  IMAD R96, R96, -0x2, R7 ;  /* 0xfffffffe60607824 */ /* 0x000fe200078e0207 */
[----:B------:R-:W-:Y:S01]  /*1360*/  SHF.L.U32 R95, R8, R95, RZ ;  /* 0x0000005f085f7219 */ /* 0x000fe200000006ff */
[----:B------:R-:W-:Y:S01]  /*1370*/  VIADD R100, R3, UR4 ;  /* 0x0000000403647c36 */ /* 0x000fe20008000000 */
[----:B------:R-:W-:Y:S01]  /*1380*/  LOP3.LUT R115, R18, 0x1, RZ, 0xfc, !PT ;  /* 0x0000000112737812 */ /* 0x000fe200078efcff */
[----:B------:R-:W-:Y:S01]  /*1390*/  IMAD.MOV.U32 R89, RZ, RZ, RZ ;  /* 0x000000ffff597224 */ /* 0x000fe200078e00ff */
[C-C-:B0-----:R-:W-:Y:S01]  /*13a0*/  SHF.L.U64.HI R93, R4.reuse, 0x7, R5.reuse ;  /* 0x00000007045d7819 */ /* 0x141fe20000010205 */
[C---:B------:R-:W-:Y:S01]  /*13b0*/  IMAD.SHL.U32 R92, R4.reuse, 0x80, RZ ;  /* 0x00000080045c7824 */ /* 0x040fe200078e00ff */
[C---:B------:R-:W-:Y:S01]  /*13c0*/  SHF.L.U64.HI R94, R4.reuse, 0x3, R5 ;  /* 0x00000003045e7819 */ /* 0x040fe20000010205 */
[----:B--2---:R-:W-:Y:S01]  /*13d0*/  IMAD.SHL.U32 R91, R4, 0x8, RZ ;  /* 0x00000008045b7824 */ /* 0x004fe200078e00ff */
[----:B------:R-:W-:Y:S01]  /*13e0*/  SHF.R.U32.HI R98, RZ, 0x7, R98 ;  /* 0x00000007ff627819 */ /* 0x000fe20000011662 */
[----:B------:R-:W-:Y:S01]  /*13f0*/  UIADD3 UR44, UR43, -UR44, URZ ;  /* 0x8000002c2b2c7290 */ /* 0x000fe2000fffe03f */
[----:B------:R-:W-:Y:S01]  /*1400*/  LOP3.LUT R99, RZ, R0, RZ, 0x33, !PT ;  /* 0x00000000ff637212 */ /* 0x000fe200078e33ff */
[----:B------:R-:W-:Y:S01]  /*1410*/  UMOV UR40, URZ ;  /* 0x0000003f00287c82 */ /* 0x000fe20008000000 */
[----:B------:R-:W-:-:S09]  /*1420*/  UMOV UR41, URZ ;  /* 0x0000003f00297c82 */ /* 0x000fd20008000000 */
.L_x_160:
[----:B0-----:R-:W0:Y:S01]  /*1430*/  SHFL.IDX PT, R0, R98, RZ, 0x1f ;  /* 0x00001fff62007589 */ /* 0x001e2200000e0000 */
[----:B-1----:R-:W1:Y:S01]  /*1440*/  S2UR UR7, SR_CgaCtaId ;  /* 0x00000000000779c3 */ /* 0x002e620000008800 */
[----:B------:R-:W-:Y:S01]  /*1450*/  UMOV UR6, 0x400 ;  /* 0x0000040000067882 */ /* 0x000fe20000000000 */
[----:B0-----:R-:W-:Y:S01]  /*1460*/  R2UR UR4, R0 ;  /* 0x00000000000472ca */ /* 0x001fe200000e0000 */
[----:B-1----:R-:W-:-:S12]  /*1470*/  ULEA UR6, UR7, UR6, 0x18 ;  /* 0x0000000607067291 */ /* 0x002fd8000f8ec03f */
[----:B------:R-:W-:-:S04]  /*1480*/  ULEA.HI UR5, UR4, UR4, URZ, 0x1 ;  /* 0x0000000404057291 */ /* 0x000fc8000f8f083f */
[----:B------:R-:W-:-:S04]  /*1490*/  ULOP3.LUT UR5, UR5, 0xffffe, URZ, 0xc0, !UPT ;  /* 0x000ffffe05057892 */ /* 0x000fc8000f8ec03f */
[----:B------:R-:W-:-:S03]  /*14a0*/  UIADD3 UR5, UR4, -UR5, URZ ;  /* 0x8000000504057290 */ /* 0x000fc6000fffe03f */
[----:B------:R-:W-:Y:S01]  /*14b0*/  ULDC UR4, c[0x0][0x28c] ;  /* 0x0000a30000047ab9 */ /* 0x000fe20000000800 */
[----:B------:R-:W-:Y:S01]  /*14c0*/  ULEA UR5, UR5, UR6, 0xc ;  /* 0x0000000605057291 */ /* 0x000fe2000f8e603f */
[----:B------:R-:W-:-:S03]  /*14d0*/  ISETP.LT.AND P0, PT, RZ, UR4, PT ;  /* 0x00000004ff007c0c */ /* 0x000fc6000bf01270 */
[----:B------:R-:W-:-:S04]  /*14e0*/  UIADD3 UR5, UR5, 0x100, URZ ;  /* 0x0000010005057890 */ /* 0x000fc8000fffe03f */
[----:B------:R-:W-:-:S04]  /*14f0*/  USHF.R.U32.HI UR5, URZ, 0x4, UR5 ;  /* 0x000000043f057899 */ /* 0x000fc80008011605 */
[----:B------:R-:W-:-:S04]  /*1500*/  ULOP3.LUT UR5, UR5, 0x3fff, URZ, 0xc0, !UPT ;  /* 0x00003fff05057892 */ /* 0x000fc8000f8ec03f */
[----:B------:R-:W-:Y:S01]  /*1510*/  ULOP3.LUT UR45, UR5, 0x10000, URZ, 0xfc, !UPT ;  /* 0x00010000052d7892 */ /* 0x000fe2000f8efc3f */
[----:B--2345:R-:W-:Y:S11]  /*1520*/  @P0 BRA `(.L_x_17) ;  /* 0x0000000000400947 */ /* 0x03cff60003800000 */
[----:B------:R-:W-:Y:S01]  /*1530*/  MOV R0, 0x0 ;  /* 0x0000000000007802 */ /* 0x000fe20000000f00 */
[----:B------:R-:W-:Y:S01]  /*1540*/  ULDC.64 UR4, c[0x4][0x68] ;  /* 0x01001a0000047ab9 */ /* 0x000fe20000000a00 */
[----:B------:R-:W-:Y:S01]  /*1550*/  ULDC.64 UR6, c[0x4][0x8] ;  /* 0x0100020000067ab9 */ /* 0x000fe20000000a00 */
[----:B------:R-:W-:Y:S01]  /*1560*/  IMAD.U32 R4, RZ, RZ, UR4 ;  /* 0x00000004ff047e24 */ /* 0x000fe2000f8e00ff */
[----:B------:R0:W1:Y:S01]  /*1570*/  LDC.64 R14, c[0x4][R0] ;  /* 0x01000000000e7b82 */ /* 0x0000620000000a00 */
[----:B------:R-:W-:Y:S01]  /*1580*/  IMAD.U32 R5, RZ, RZ, UR5 ;  /* 0x00000005ff057e24 */ /* 0x000fe2000f8e00ff */
[----:B------:R-:W-:Y:S01]  /*1590*/  ULDC.64 UR4, c[0x4][0x70] ;  /* 0x01001c0000047ab9 */ /* 0x000fe20000000a00 */
[----:B------:R-:W-:Y:S02]  /*15a0*/  IMAD.U32 R10, RZ, RZ, UR6 ;  /* 0x00000006ff0a7e24 */ /* 0x000fe4000f8e00ff */
[----:B------:R-:W-:Y:S02]  /*15b0*/  IMAD.U32 R6, RZ, RZ, UR4 ;  /* 0x00000004ff067e24 */ /* 0x000fe4000f8e00ff */
[----:B------:R-:W-:-:S02]  /*15c0*/  IMAD.U32 R7, RZ, RZ, UR5 ;  /* 0x00000005ff077e24 */ /* 0x000fc4000f8e00ff */
[----:B------:R-:W-:Y:S02]  /*15d0*/  IMAD.U32 R11, RZ, RZ, UR7 ;  /* 0x00000007ff0b7e24 */ /* 0x000fe4000f8e00ff */
[----:B------:R-:W-:Y:S02]  /*15e0*/  IMAD.MOV.U32 R8, RZ, RZ, 0x1e1 ;  /* 0x000001e1ff087424 */ /* 0x000fe400078e00ff */
[----:B------:R-:W-:Y:S02]  /*15f0*/  IMAD.MOV.U32 R12, RZ, RZ, 0x1 ;  /* 0x00000001ff0c7424 */ /* 0x000fe400078e00ff */
[----:B0-----:R-:W-:-:S07]  /*1600*/  IMAD.MOV.U32 R13, RZ, RZ, RZ ;  /* 0x000000ffff0d7224 */ /* 0x001fce00078e00ff */
[----:B------:R-:W-:-:S07]  /*1610*/  LEPC R20, `(.L_x_17) ;  /* 0x000000001014794e */ /* 0x000fce0000000000 */
[----:B-1---5:R-:W-:Y:S05]  /*1620*/  CALL.ABS.NOINC R14 ;  /* 0x000000000e007343 */ /* 0x022fea0003c00000 */
.L_x_17:
[----:B------:R-:W-:-:S13]  /*1630*/  ISETP.NE.AND P0, PT, R115, 0x3, PT ;  /* 0x000000037300780c */ /* 0x000fda0003f05270 */
[----:B------:R-:W-:Y:S05]  /*1640*/  @!P0 BRA `(.L_x_18) ;  /* 0x0000000000048947 */ /* 0x000fea0003800000 */
[----:B------:R-:W-:Y:S01]  /*1650*/  BPT.TRAP 0x1 ;  /* 0x000000040000795c */ /* 0x000fe20000300000 */
.L_x_18:
[----:B------:R-:W0:Y:S01]  /*1660*/  S2UR UR5, SR_CgaCtaId ;  /* 0x00000000000579c3 */ /* 0x000e220000008800 */
[----:B------:R-:W-:Y:S01]  /*1670*/  UMOV UR4, 0x400 ;  /* 0x0000040000047882 */ /* 0x000fe20000000000 */
[----:B------:R-:W-:Y:S02]  /*1680*/  IMAD.U32 R0, RZ, RZ, UR40 ;  /* 0x00000028ff007e24 */ /* 0x000fe4000f8e00ff */
[----:B------:R-:W-:-:S03]  /*1690*/  IMAD.U32 R3, RZ, RZ, UR41 ;  /* 0x00000029ff037e24 */ /* 0x000fc6000f8e00ff */
[----:B------:R-:W-:Y:S01]  /*16a0*/  SHF.L.U32 R0, R0, 0x1f, RZ ;  /* 0x0000001f00007819 */ /* 0x000fe200000006ff */
[----:B0-----:R-:W-:-:S06]  /*16b0*/  ULEA UR4, UR5, UR4, 0x18 ;  /* 0x0000000405047291 */ /* 0x001fcc000f8ec03f */
[----:B------:R-:W-:-:S04]  /*16c0*/  IMAD.U32 R6, RZ, RZ, UR4 ;  /* 0x00000004ff067e24 */ /* 0x000fc8000f8e00ff */
[----:B------:R-:W-:-:S04]  /*16d0*/  IMAD R3, R3, 0x8, R6 ;  /* 0x0000000803037824 */ /* 0x000fc800078e0206 */
[----:B------:R0:W1:Y:S01]  /*16e0*/  SYNCS.PHASECHK.TRANS64.TRYWAIT P1, [R3+URZ], R0 ;  /* 0x00000000030075a7 */ /* 0x000062000802017f */
[----:B------:R-:W-:Y:S05]  /*16f0*/  @!P0 BRA `(.L_x_19) ;  /* 0x0000000000048947 */ /* 0x000fea0003800000 */
[----:B------:R-:W-:Y:S01]  /*1700*/  BPT.TRAP 0x1 ;  /* 0x000000040000795c */ /* 0x000fe20000300000 */
.L_x_19:
[----:B------:R-:W-:-:S05]  /*1710*/  IMAD.U32 R4, RZ, RZ, UR44 ;  /* 0x0000002cff047e24 */ /* 0x000fca000f8e00ff */
[----:B------:R-:W-:Y:S01]  /*1720*/  ISETP.GE.AND P2, PT, R4, 0x1, PT ;  /* 0x000000010400780c */ /* 0x000fe20003f46270 */
[----:B-1----:R-:W-:-:S12]  /*1730*/  @P1 BRA `(.L_x_20) ;  /* 0x0000000000081947 */ /* 0x002fd80003800000 */
[----:B------:R-:W1:Y:S02]  /*1740*/  SYNCS.PHASECHK.TRANS64.TRYWAIT P1, [R3+URZ], R0 ;  /* 0x00000000030075a7 */ /* 0x000e64000802017f */
[----:B-1----:R-:W-:Y:S05]  /*1750*/  @!P1 BRA `(.L_x_21) ;  /* 0x0000006c00b09947 */ /* 0x002fea0003800000 */
.L_x_20:
[----:B------:R-:W-:Y:S05]  /*1760*/  WARPSYNC.ALL ;  /* 0x0000000000007948 */ /* 0x000fea0003800000 */
[----:B------:R-:W-:Y:S01]  /*1770*/  R2UR UR4, R6 ;  /* 0x00000000060472ca */ /* 0x000fe200000e0000 */
[----:B------:R-:W-:Y:S01]  /*1780*/  ULEA UR6, UR41, UR45, 0xa ;  /* 0x0000002d29067291 */ /* 0x000fe2000f8e503f */
[----:B------:R-:W-:Y:S01]  /*1790*/  WARPGROUP.ARRIVE ;  /* 0x00000000000079c5 */ /* 0x000fe20000000000 */
[----:B------:R-:W-:Y:S01]  /*17a0*/  UMOV UR9, 0x80000020 ;  /* 0x8000002000097882 */ /* 0x000fe20000000000 */
[----:B------:R-:W-:Y:S01]  /*17b0*/  UMOV UR11, 0x80000020 ;  /* 0x80000020000b7882 */ /* 0x000fe20000000000 */
[----:B------:R-:W-:-:S03]  /*17c0*/  UIADD3 UR7, UR6, 0x200, URZ ;  /* 0x0000020006077890 */ /* 0x000fc6000fffe03f */
[----:B------:R-:W-:-:S05]  /*17d0*/  UMOV UR8, UR6 ;  /* 0x0000000600087c82 */ /* 0x000fca0008000000 */
[----:B------:R-:W-:-:S04]  /*17e0*/  UIADD3 UR4, UR4, 0x10100, URZ ;  /* 0x0001010004047890 */ /* 0x000fc8000fffe03f */
[----:B------:R-:W-:-:S04]  /*17f0*/  USHF.R.U32.HI UR4, URZ, 0x4, UR4 ;  /* 0x000000043f047899 */ /* 0x000fc80008011604 */
[----:B------:R-:W-:-:S04]  /*1800*/  ULOP3.LUT UR4, UR4, 0x3fff, URZ, 0xc0, !UPT ;  /* 0x00003fff04047892 */ /* 0x000fc8000f8ec03f */
[----:B------:R-:W-:-:S04]  /*1810*/  ULOP3.LUT UR4, UR4, 0x10000, URZ, 0xfc, !UPT ;  /* 0x0001000004047892 */ /* 0x000fc8000f8efc3f */
[----:B------:R-:W-:-:S07]  /*1820*/  ULEA UR5, UR41, UR4, 0x8 ;  /* 0x0000000429057291 */ /* 0x000fce000f8e403f */
[----:B------:R-:W-:Y:S02]  /*1830*/  UMOV UR10, UR5 ;  /* 0x00000005000a7c82 */ /* 0x000fe40008000000 */
[----:B------:R-:W-:Y:S01]  /*1840*/  HGMMA.64x64x16.F32.BF16 R56, gdesc[UR8], RZ, !UPT, gsb0 ;  /* 0x00e00000083879f0 */ /* 0x000fe2000c0018ff */
[----:B------:R-:W-:Y:S01]  /*1850*/  UMOV UR8, UR7 ;  /* 0x0000000700087c82 */ /* 0x000fe20008000000 */
[----:B------:R-:W-:Y:S01]  /*1860*/  UMOV UR9, 0x80000020 ;  /* 0x8000002000097882 */ /* 0x000fe20000000000 */
[----:B------:R-:W-:Y:S02]  /*1870*/  WARPGROUP.DEPBAR.LE gsb0, 0x0 ;  /* 0x00008000000079c5 */ /* 0x000fe40000010000 */
[----:B------:R-:W-:-:S06]  /*1880*/  WARPGROUP.ARRIVE ;  /* 0x00000000000079c5 */ /* 0x000fcc0000000000 */
[----:B------:R-:W-:Y:S01]  /*1890*/  HGMMA.64x64x16.F32.BF16 R24, gdesc[UR8], RZ, !UPT, gsb0 ;  /* 0x00e00000081879f0 */ /* 0x000fe2000c0018ff */
[----:B------:R-:W-:Y:S02]  /*18a0*/  UIADD3 UR8, UR6, 0x2, URZ ;  /* 0x0000000206087890 */ /* 0x000fe4000fffe03f */
[----:B------:R-:W-:Y:S01]  /*18b0*/  UIADD3 UR10, UR5, 0x2, URZ ;  /* 0x00000002050a7890 */ /* 0x000fe2000fffe03f */
[----:B------:R-:W-:Y:S01]  /*18c0*/  UMOV UR9, 0x80000020 ;  /* 0x8000002000097882 */ /* 0x000fe20000000000 */
[----:B------:R-:W-:Y:S01]  /*18d0*/  UMOV UR11, 0x80000020 ;  /* 0x80000020000b7882 */ /* 0x000fe20000000000 */
[----:B------:R-:W-:Y:S01]  /*18e0*/  UIADD3 UR6, UR6, 0x202, URZ ;  /* 0x0000020206067890 */ /* 0x000fe2000fffe03f */
[----:B------:R-:W-:Y:S02]  /*18f0*/  WARPGROUP.DEPBAR.LE gsb0, 0x0 ;  /* 0x00008000000079c5 */ /* 0x000fe40000010000 */
[----:B------:R-:W-:-:S06]  /*1900*/  WARPGROUP.ARRIVE ;  /* 0x00000000000079c5 */ /* 0x000fcc0000000000 */
[----:B------:R-:W-:Y:S01]  /*1910*/  HGMMA.64x64x16.F32.BF16 R56, gdesc[UR8], R56, gsb0 ;  /* 0x00e00000083879f0 */ /* 0x000fe20008001838 */
[----:B------:R-:W-:Y:S01]  /*1920*/  UMOV UR8, UR6 ;  /* 0x0000000600087c82 */ /* 0x000fe20008000000 */
[----:B------:R-:W-:Y:S01]  /*1930*/  UMOV UR9, 0x80000020 ;  /* 0x8000002000097882 */ /* 0x000fe20000000000 */
[----:B------:R-:W-:Y:S02]  /*1940*/  WARPGROUP.DEPBAR.LE gsb0, 0x0 ;  /* 0x00008000000079c5 */ /* 0x000fe40000010000 */
[----:B------:R-:W-:-:S06]  /*1950*/  WARPGROUP.ARRIVE ;  /* 0x00000000000079c5 */ /* 0x000fcc0000000000 */
[----:B------:R-:W-:Y:S03]  /*1960*/  HGMMA.64x64x16.F32.BF16 R24, gdesc[UR8], R24, gsb0 ;  /* 0x00e00000081879f0 */ /* 0x000fe60008001818 */
[----:B------:R-:W-:Y:S02]  /*1970*/  WARPGROUP.DEPBAR.LE gsb0, 0x0 ;  /* 0x00008000000079c5 */ /* 0x000fe40000010000 */
[----:B------:R-:W-:Y:S05]  /*1980*/  @!P2 BRA `(.L_x_22) ;  /* 0x000000040020a947 */ /* 0x000fea0003800000 */
[----:B------:R-:W-:Y:S01]  /*1990*/  UIADD3 UR5, UR41, 0x1, URZ ;  /* 0x0000000129057890 */ /* 0x000fe2000fffe03f */
[----:B01----:R-:W-:Y:S02]  /*19a0*/  IMAD.U32 R0, RZ, RZ, UR44 ;  /* 0x0000002cff007e24 */ /* 0x003fe4000f8e00ff */
[----:B------:R-:W-:Y:S01]  /*19b0*/  IMAD.U32 R3, RZ, RZ, UR41 ;  /* 0x00000029ff037e24 */ /* 0x000fe2000f8e00ff */
[----:B------:R-:W-:-:S04]  /*19c0*/  UISETP.NE.AND UP0, UPT, UR5, 0x4, UPT ;  /* 0x000000040500788c */ /* 0x000fc8000bf05270 */
[----:B------:R-:W-:Y:S02]  /*19d0*/  USEL UR6, URZ, 0x1, UP0 ;  /* 0x000000013f067887 */ /* 0x000fe40008000000 */
[----:B------:R-:W-:Y:S02]  /*19e0*/  USEL UR5, UR5, URZ, UP0 ;  /* 0x0000003f05057287 */ /* 0x000fe40008000000 */
[----:B------:R-:W-:-:S06]  /*19f0*/  ULOP3.LUT UR6, UR40, UR6, URZ, 0x3c, !UPT ;  /* 0x0000000628067292 */ /* 0x000fcc000f8e3c3f */
[----:B------:R-:W-:-:S07]  /*1a00*/  IMAD.U32 R7, RZ, RZ, UR6 ;  /* 0x00000006ff077e24 */ /* 0x000fce000f8e00ff */
.L_x_29:
[----:B------:R-:W-:Y:S05]  /*1a10*/  @!P0 BRA `(.L_x_23) ;  /* 0x0000000000048947 */ /* 0x000fea0003800000 */
[----:B------:R-:W-:Y:S01]  /*1a20*/  BPT.TRAP 0x1 ;  /* 0x000000040000795c */ /* 0x000fe20000300000 */
.L_x_23:
[----:B------:R-:W0:Y:S01]  /*1a30*/  S2UR UR7, SR_CgaCtaId ;  /* 0x00000000000779c3 */ /* 0x000e220000008800 */
[----:B------:R-:W-:Y:S01]  /*1a40*/  UMOV UR6, 0x400 ;  /* 0x0000040000067882 */ /* 0x000fe20000000000 */
[----:B------:R-:W-:Y:S01]  /*1a50*/  IMAD.U32 R5, RZ, RZ, UR5 ;  /* 0x00000005ff057e24 */ /* 0x000fe2000f8e00ff */
[----:B------:R-:W-:Y:S01]  /*1a60*/  SHF.L.U32 R4, R7, 0x1f, RZ ;  /* 0x0000001f07047819 */ /* 0x000fe200000006ff */
[----:B0-----:R-:W-:-:S06]  /*1a70*/  ULEA UR6, UR7, UR6, 0x18 ;  /* 0x0000000607067291 */ /* 0x001fcc000f8ec03f */
[----:B------:R-:W-:-:S04]  /*1a80*/  IMAD.U32 R6, RZ, RZ, UR6 ;  /* 0x00000006ff067e24 */ /* 0x000fc8000f8e00ff */
[----:B------:R-:W-:-:S04]  /*1a90*/  IMAD R5, R5, 0x8, R6 ;  /* 0x0000000805057824 */ /* 0x000fc800078e0206 */
[----:B------:R0:W1:Y:S01]  /*1aa0*/  SYNCS.PHASECHK.TRANS64.TRYWAIT P1, [R5+URZ], R4 ;  /* 0x00000004050075a7 */ /* 0x000062000802017f */
[----:B------:R-:W-:Y:S05]  /*1ab0*/  @!P0 BRA `(.L_x_24) ;  /* 0x0000000000048947 */ /* 0x000fea0003800000 */
[----:B------:R-:W-:Y:S01]  /*1ac0*/  BPT.TRAP 0x1 ;  /* 0x000000040000795c */ /* 0x000fe20000300000 */
.L_x_24:
[----:B-1----:R-:W-:Y:S05]  /*1ad0*/  @P1 BRA `(.L_x_25) ;  /* 0x0000000000081947 */ /* 0x002fea0003800000 */
[----:B------:R-:W1:Y:S02]  /*1ae0*/  SYNCS.PHASECHK.TRANS64.TRYWAIT P1, [R5+URZ], R4 ;  /* 0x00000004050075a7 */ /* 0x000e64000802017f */
[----:B-1----:R-:W-:Y:S05]  /*1af0*/  @!P1 BRA `(.L_x_26) ;  /* 0x0000006800dc9947 */ /* 0x002fea0003800000 */
.L_x_25:
[----:B------:R-:W-:Y:S01]  /*1b00*/  ULEA UR6, UR5, UR4, 0x8 ;  /* 0x0000000405067291 */ /* 0x000fe2000f8e403f */
[----:B------:R-:W-:Y:S01]  /*1b10*/  WARPGROUP.ARRIVE ;  /* 0x00000000000079c5 */ /* 0x000fe20000000000 */
[----:B------:R-:W-:Y:S01]  /*1b20*/  ULEA UR7, UR5, UR45, 0xa ;  /* 0x0000002d05077291 */ /* 0x000fe2000f8e503f */
[----:B------:R-:W-:Y:S01]  /*1b30*/  UMOV UR11, 0x80000020 ;  /* 0x80000020000b7882 */ /* 0x000fe20000000000 */
[----:B------:R-:W-:Y:S02]  /*1b40*/  UMOV UR9, 0x80000020 ;  /* 0x8000002000097882 */ /* 0x000fe40000000000 */
[----:B------:R-:W-:Y:S01]  /*1b50*/  UIADD3 UR12, UR7, 0x200, URZ ;  /* 0x00000200070c7890 */ /* 0x000fe2000fffe03f */
[----:B------:R-:W-:Y:S02]  /*1b60*/  UMOV UR10, UR6 ;  /* 0x00000006000a7c82 */ /* 0x000fe40008000000 */
[----:B------:R-:W-:Y:S02]  /*1b70*/  UMOV UR8, UR7 ;  /* 0x0000000700087c82 */ /* 0x000fe40008000000 */
[----:B------:R-:W-:Y:S01]  /*1b80*/  HGMMA.64x64x16.F32.BF16 R56, gdesc[UR8], R56, gsb0 ;  /* 0x00e00000083879f0 */ /* 0x000fe20008001838 */
[----:B------:R-:W-:Y:S01]  /*1b90*/  UMOV UR9, 0x80000020 ;  /* 0x8000002000097882 */ /* 0x000fe20000000000 */
[----:B------:R-:W-:Y:S01]  /*1ba0*/  UMOV UR8, UR12 ;  /* 0x0000000c00087c82 */ /* 0x000fe20008000000 */
[----:B------:R-:W-:-:S02]  /*1bb0*/  WARPGROUP.DEPBAR.LE gsb0, 0x0 ;  /* 0x00008000000079c5 */ /* 0x000fc40000010000 */
[----:B------:R-:W-:-:S06]  /*1bc0*/  WARPGROUP.ARRIVE ;  /* 0x00000000000079c5 */ /* 0x000fcc0000000000 */
[----:B------:R-:W-:Y:S01]  /*1bd0*/  HGMMA.64x64x16.F32.BF16 R24, gdesc[UR8], R24, gsb0 ;  /* 0x00e00000081879f0 */ /* 0x000fe20008001818 */
        /* <DEDUP_REMOVED lines=15> */
[----:B------:R-:W-:Y:S01]  /*1cd0*/  BPT.TRAP 0x1 ;  /* 0x000000040000795c */ /* 0x000fe20000300000 */
.L_x_27:
[----:B------:R-:W-:-:S13]  /*1ce0*/  ISETP.NE.AND P1, PT, R114, RZ, PT ;  /* 0x000000ff7200720c */ /* 0x000fda0003f25270 */
[----:B01----:R-:W-:-:S04]  /*1cf0*/  @P1 IMAD R4, R3, 0x8, R6 ;  /* 0x0000000803041824 */ /* 0x003fc800078e0206 */
[----:B------:R-:W-:-:S05]  /*1d00*/  @P1 VIADD R4, R4, 0x20 ;  /* 0x0000002004041836 */ /* 0x000fca0000000000 */
[----:B------:R-:W-:-:S04]  /*1d10*/  @P1 PRMT R4, R19, 0x654, R4 ;  /* 0x0000065413041816 */ /* 0x000fc80000000004 */
[----:B------:R0:W-:Y:S01]  /*1d20*/  @P1 SYNCS.ARRIVE.TRANS64.RED.A1T0 RZ, [R4+URZ], RZ ;  /* 0x000000ff04ff19a7 */ /* 0x0001e2000810043f */
[----:B------:R-:W-:-:S13]  /*1d30*/  ISETP.GT.U32.AND P1, PT, R18, 0x1, PT ;  /* 0x000000011200780c */ /* 0x000fda0003f24070 */
[----:B0-----:R-:W-:Y:S05]  /*1d40*/  @P1 BRA `(.L_x_28) ;  /* 0x0000000000041947 */ /* 0x001fea0003800000 */
[----:B------:R-:W-:Y:S01]  /*1d50*/  BPT.TRAP 0x1 ;  /* 0x000000040000795c */ /* 0x000fe20000300000 */
.L_x_28:
[----:B------:R-:W-:Y:S01]  /*1d60*/  UIADD3 UR5, UR5, 0x1, URZ ;  /* 0x0000000105057890 */ /* 0x000fe2000fffe03f */
[C---:B------:R-:W-:Y:S01]  /*1d70*/  ISETP.GT.AND P2, PT, R0.reuse, 0x1, PT ;  /* 0x000000010000780c */ /* 0x040fe20003f44270 */
[----:B------:R-:W-:Y:S02]  /*1d80*/  VIADD R3, R3, 0x1 ;  /* 0x0000000103037836 */ /* 0x000fe40000000000 */
[----:B------:R-:W-:Y:S01]  /*1d90*/  UISETP.NE.AND UP0, UPT, UR5, 0x4, UPT ;  /* 0x000000040500788c */ /* 0x000fe2000bf05270 */
[----:B------:R-:W-:Y:S02]  /*1da0*/  VIADD R0, R0, 0xffffffff ;  /* 0xffffffff00007836 */ /* 0x000fe40000000000 */
[C---:B------:R-:W-:Y:S01]  /*1db0*/  ISETP.NE.AND P1, PT, R3.reuse, 0x4, PT ;  /* 0x000000040300780c */ /* 0x040fe20003f25270 */
[----:B------:R-:W-:Y:S02]  /*1dc0*/  USEL UR6, URZ, 0x1, UP0 ;  /* 0x000000013f067887 */ /* 0x000fe40008000000 */
[----:B------:R-:W-:Y:S01]  /*1dd0*/  USEL UR5, UR5, URZ, UP0 ;  /* 0x0000003f05057287 */ /* 0x000fe20008000000 */
[----:B------:R-:W-:-:S03]  /*1de0*/  SEL R3, R3, RZ, P1 ;  /* 0x000000ff03037207 */ /* 0x000fc60000800000 */
[----:B------:R-:W-:Y:S01]  /*1df0*/  LOP3.LUT R7, R7, UR6, RZ, 0x3c, !PT ;  /* 0x0000000607077c12 */ /* 0x000fe2000f8e3cff */
[----:B------:R-:W-:Y:S07]  /*1e00*/  @P2 BRA `(.L_x_29) ;  /* 0xfffffffc00002947 */ /* 0x000fee000383ffff */
.L_x_22:
[----:B01----:R-:W0:Y:S02]  /*1e10*/  LDC R0, c[0x0][0x28c] ;  /* 0x0000a300ff007b82 */ /* 0x003e240000000800 */
[----:B0-----:R-:W-:-:S13]  /*1e20*/  ISETP.GE.AND P1, PT, R0, 0x1, PT ;  /* 0x000000010000780c */ /* 0x001fda0003f26270 */
[----:B------:R-:W-:Y:S05]  /*1e30*/  @!P1 BRA `(.L_x_30) ;  /* 0x0000000000389947 */ /* 0x000fea0003800000 */
[----:B------:R-:W-:Y:S05]  /*1e40*/  @!P0 BRA `(.L_x_31) ;  /* 0x0000000000048947 */ /* 0x000fea0003800000 */
[----:B------:R-:W-:Y:S01]  /*1e50*/  BPT.TRAP 0x1 ;  /* 0x000000040000795c */ /* 0x000fe20000300000 */
.L_x_31:
[----:B------:R-:W-:-:S13]  /*1e60*/  ISETP.NE.AND P0, PT, R114, RZ, PT ;  /* 0x000000ff7200720c */ /* 0x000fda0003f05270 */
[----:B------:R-:W-:-:S05]  /*1e70*/  VOTEU.ANY UP0, P0 ;  /* 0x00000000003f7886 */ /* 0x000fca0000000100 */
[----:B------:R-:W-:-:S06]  /*1e80*/  @UP0 UIADD3 UR4, UR44, UR41, URZ ;  /* 0x000000292c040290 */ /* 0x000fcc000fffe03f */
[----:B------:R-:W-:-:S04]  /*1e90*/  IMAD.U32 R0, RZ, RZ, UR4 ;  /* 0x00000004ff007e24 */ /* 0x000fc8000f8e00ff */
[----:B------:R-:W-:-:S05]  /*1ea0*/  @P0 IMAD.SHL.U32 R0, R0, 0x8, RZ ;  /* 0x0000000800000824 */ /* 0x000fca00078e00ff */
[----:B------:R-:W-:-:S04]  /*1eb0*/  @P0 LOP3.LUT R0, R0, 0x18, RZ, 0xc0, !PT ;  /* 0x0000001800000812 */ /* 0x000fc800078ec0ff */
[----:B------:R-:W-:-:S04]  /*1ec0*/  @P0 IADD3 R0, R6, 0x20, R0 ;  /* 0x0000002006000810 */ /* 0x000fc80007ffe000 */
[----:B------:R-:W-:-:S04]  /*1ed0*/  @P0 PRMT R0, R19, 0x654, R0 ;  /* 0x0000065413000816 */ /* 0x000fc80000000000 */
[----:B------:R0:W-:Y:S01]  /*1ee0*/  @P0 SYNCS.ARRIVE.TRANS64.RED.A1T0 RZ, [R0+URZ], RZ ;  /* 0x000000ff00ff09a7 */ /* 0x0001e2000810043f */
[----:B------:R-:W-:-:S13]  /*1ef0*/  ISETP.GT.U32.AND P0, PT, R18, 0x1, PT ;  /* 0x000000011200780c */ /* 0x000fda0003f04070 */
[----:B0-----:R-:W-:Y:S05]  /*1f00*/  @P0 BRA `(.L_x_30) ;  /* 0x0000000000040947 */ /* 0x001fea0003800000 */
[----:B------:R-:W-:Y:S01]  /*1f10*/  BPT.TRAP 0x1 ;  /* 0x000000040000795c */ /* 0x000fe20000300000 */
.L_x_30:
[----:B------:R-:W-:Y:S01]  /*1f20*/  UIADD3 UR41, UR43, UR41, URZ ;  /* 0x000000292b297290 */ /* 0x000fe2000fffe03f */
[----:B------:R-:W-:Y:S01]  /*1f30*/  IMAD.SHL.U32 R101, R101, 0x40, RZ ;  /* 0x0000004065657824 */ /* 0x000fe200078e00ff */
[----:B------:R-:W-:Y:S01]  /*1f40*/  ULDC UR10, c[0x0][0x288] ;  /* 0x0000a200000a7ab9 */ /* 0x000fe20000000800 */
[----:B------:R-:W-:Y:S01]  /*1f50*/  SHF.R.S32.HI R9, RZ, 0x1f, R23 ;  /* 0x0000001fff097819 */ /* 0x000fe20000011417 */
[----:B------:R-:W-:Y:S01]  /*1f60*/  USHF.R.U32.HI UR4, URZ, 0x2, UR41 ;  /* 0x000000023f047899 */ /* 0x000fe20008011629 */
[----:B------:R-:W-:Y:S01]  /*1f70*/  IMAD.SHL.U32 R3, R109, 0x100, RZ ;  /* 0x000001006d037824 */ /* 0x000fe200078e00ff */
[C---:B------:R-:W-:Y:S01]  /*1f80*/  LOP3.LUT R10, R101.reuse, 0x6, R97, 0xf8, !PT ;  /* 0x00000006650a7812 */ /* 0x040fe200078ef861 */
[----:B------:R-:W-:Y:S01]  /*1f90*/  ULDC.64 UR6, c[0x0][0x5d0] ;  /* 0x0001740000067ab9 */ /* 0x000fe20000000a00 */
[----:B------:R-:W-:Y:S01]  /*1fa0*/  ULOP3.LUT UR4, UR4, 0x1, URZ, 0xc0, !UPT ;  /* 0x0000000104047892 */ /* 0x000fe2000f8ec03f */
[----:B------:R-:W-:Y:S01]  /*1fb0*/  ISETP.GE.AND P0, PT, R101, UR10, PT ;  /* 0x0000000a65007c0c */ /* 0x000fe2000bf06270 */
[----:B------:R-:W-:Y:S01]  /*1fc0*/  ULDC UR11, c[0x0][0x284] ;  /* 0x0000a100000b7ab9 */ /* 0x000fe20000000800 */
[----:B------:R-:W-:Y:S01]  /*1fd0*/  SHF.R.S32.HI R11, RZ, 0x1f, R10 ;  /* 0x0000001fff0b7819 */ /* 0x000fe2000001140a */
[----:B------:R-:W-:Y:S01]  /*1fe0*/  IMAD R0, R9, UR6, RZ ;  /* 0x0000000609007c24 */ /* 0x000fe2000f8e02ff */
[----:B------:R-:W-:Y:S01]  /*1ff0*/  UISETP.GT.U32.AND UP1, UPT, UR41, 0x3, UPT ;  /* 0x000000032900788c */ /* 0x000fe2000bf24070 */
[----:B------:R-:W-:Y:S01]  /*2000*/  ISETP.GE.OR P0, PT, R3, UR11, P0 ;  /* 0x0000000b03007c0c */ /* 0x000fe20008706670 */
[----:B------:R-:W-:Y:S01]  /*2010*/  UISETP.NE.U32.AND UP0, UPT, UR4, 0x1, UPT ;  /* 0x000000010400788c */ /* 0x000fe2000bf05070 */
[C---:B------:R-:W-:Y:S01]  /*2020*/  IMAD R7, R23.reuse, UR7, R0 ;  /* 0x0000000717077c24 */ /* 0x040fe2000f8e0200 */
[----:B------:R-:W-:Y:S01]  /*2030*/  UISETP.LT.U32.AND UP1, UPT, UR43, 0x4, UP1 ;  /* 0x000000042b00788c */ /* 0x000fe20008f21070 */
[----:B------:R-:W-:Y:S01]  /*2040*/  IMAD.WIDE.U32 R4, R23, UR6, R10 ;  /* 0x0000000617047c25 */ /* 0x000fe2000f8e000a */
[----:B------:R-:W-:Y:S01]  /*2050*/  UISETP.GT.U32.AND UP0, UPT, UR43, 0x3, !UP0 ;  /* 0x000000032b00788c */ /* 0x000fe2000c704070 */
[----:B------:R-:W-:-:S02]  /*2060*/  ULDC.64 UR8, c[0x0][0x5c8] ;  /* 0x0001720000087ab9 */ /* 0x000fc40000000a00 */
[----:B------:R-:W-:Y:S01]  /*2070*/  IMAD.WIDE R108, R109, 0x100, R88 ;  /* 0x000001006d6c7825 */ /* 0x000fe200078e0258 */
[----:B------:R-:W-:Y:S02]  /*2080*/  USEL UR5, URZ, 0x1, !UP1 ;  /* 0x000000013f057887 */ /* 0x000fe4000c800000 */
[----:B------:R-:W-:Y:S01]  /*2090*/  USEL UR4, URZ, 0x1, !UP0 ;  /* 0x000000013f047887 */ /* 0x000fe2000c000000 */
[----:B------:R-:W-:Y:S01]  /*20a0*/  IMAD.IADD R5, R5, 0x1, R7 ;  /* 0x0000000105057824 */ /* 0x000fe200078e0207 */
[----:B------:R-:W-:Y:S01]  /*20b0*/  ULOP3.LUT UR41, UR41, 0x3, URZ, 0xc0, !UPT ;  /* 0x0000000329297892 */ /* 0x000fe2000f8ec03f */
[----:B------:R-:W-:Y:S01]  /*20c0*/  IMAD R7, R109, UR8, RZ ;  /* 0x000000086d077c24 */ /* 0x000fe2000f8e02ff */
[----:B------:R-:W-:Y:S01]  /*20d0*/  ULOP3.LUT UR40, UR4, UR40, UR5, 0x96, !UPT ;  /* 0x0000002804287292 */ /* 0x000fe2000f8e9605 */
[----:B------:R-:W-:-:S04]  /*20e0*/  IMAD.WIDE.U32 R110, R108, UR8, R4 ;  /* 0x000000086c6e7c25 */ /* 0x000fc8000f8e0004 */
[----:B------:R-:W-:Y:S02]  /*20f0*/  IMAD R7, R108, UR9, R7 ;  /* 0x000000096c077c24 */ /* 0x000fe4000f8e0207 */
[----:B------:R-:W-:Y:S01]  /*2100*/  IMAD.MOV.U32 R0, RZ, RZ, -0x1 ;  /* 0xffffffffff007424 */ /* 0x000fe200078e00ff */
[----:B------:R-:W-:Y:S06]  /*2110*/  @P0 BRA `(.L_x_32) ;  /* 0x00000048006c0947 */ /* 0x000fec0003800000 */
[----:B-----5:R-:W-:Y:S01]  /*2120*/  FSETP.NEU.AND P1, PT, R90, RZ, PT ;  /* 0x000000ff5a00720b */ /* 0x020fe20003f2d000 */
[----:B------:R-:W-:Y:S01]  /*2130*/  IMAD.IADD R4, R96, 0x1, -R101 ;  /* 0x0000000160047824 */ /* 0x000fe200078e0a65 */
[----:B------:R-:W-:Y:S01]  /*2140*/  BSSY B0, `(.L_x_32) ;  /* 0x0000498000007945 */ /* 0x000fe20003800000 */
[----:B------:R-:W-:Y:S02]  /*2150*/  IMAD.IADD R3, R100, 0x1, -R3 ;  /* 0x0000000164037824 */ /* 0x000fe400078e0a03 */
[----:B------:R-:W-:Y:S01]  /*2160*/  IMAD.IADD R21, R111, 0x1, R7 ;  /* 0x000000016f157824 */ /* 0x000fe200078e0207 */
[----:B------:R-:W-:-:S04]  /*2170*/  ISETP.GT.AND P5, PT, R4, RZ, PT ;  /* 0x000000ff0400720c */ /* 0x000fc80003fa4270 */
[----:B------:R-:W-:-:S03]  /*2180*/  ISETP.GT.AND P0, PT, R3, RZ, P5 ;  /* 0x000000ff0300720c */ /* 0x000fc60002f04270 */
[----:B------:R-:W-:Y:S10]  /*2190*/  @!P1 BRA `(.L_x_33) ;  /* 0x0000003000f89947 */ /* 0x000ff40003800000 */
[----:B------:R-:W0:Y:S01]  /*21a0*/  LDC.64 R14, c[0x0][0x5b8] ;  /* 0x00016e00ff0e7b82 */ /* 0x000e220000000a00 */
[----:B------:R-:W-:-:S07]  /*21b0*/  ULDC.64 UR4, c[0x0][0x5c0] ;  /* 0x0001700000047ab9 */ /* 0x000fce0000000a00 */
[----:B------:R-:W1:Y:S08]  /*21c0*/  LDC.64 R106, c[0x0][0x5b0] ;  /* 0x00016c00ff6a7b82 */ /* 0x000e700000000a00 */
[----:B------:R-:W2:Y:S01]  /*21d0*/  LDC.64 R12, c[0x0][0x5a8] ;  /* 0x00016a00ff0c7b82 */ /* 0x000ea20000000a00 */
[-C--:B0-----:R-:W-:Y:S02]  /*21e0*/  IMAD R6, R9, R14.reuse, RZ ;  /* 0x0000000e09067224 */ /* 0x081fe400078e02ff */
[----:B------:R-:W-:-:S04]  /*21f0*/  IMAD.WIDE.U32 R102, R23, R14, R10 ;  /* 0x0000000e17667225 */ /* 0x000fc800078e000a */
[----:B------:R-:W-:Y:S02]  /*2200*/  IMAD R101, R23, R15, R6 ;  /* 0x0000000f17657224 */ /* 0x000fe400078e0206 */
[-C--:B-1----:R-:W-:Y:S02]  /*2210*/  IMAD R5, R109, R106.reuse, RZ ;  /* 0x0000006a6d057224 */ /* 0x082fe400078e02ff */
[----:B------:R-:W-:Y:S02]  /*2220*/  IMAD.IADD R105, R103, 0x1, R101 ;  /* 0x0000000167697824 */ /* 0x000fe400078e0265 */
[----:B------:R-:W-:Y:S02]  /*2230*/  IMAD.MOV.U32 R104, RZ, RZ, R102 ;  /* 0x000000ffff687224 */ /* 0x000fe400078e0066 */
[C---:B------:R-:W-:Y:S02]  /*2240*/  IMAD R111, R108.reuse, R107, R5 ;  /* 0x0000006b6c6f7224 */ /* 0x040fe400078e0205 */
[----:B------:R-:W-:-:S04]  /*2250*/  IMAD.WIDE.U32 R6, R108, R106, R104 ;  /* 0x0000006a6c067225 */ /* 0x000fc800078e0068 */
[----:B------:R-:W-:Y:S01]  /*2260*/  IMAD.IADD R5, R7, 0x1, R111 ;  /* 0x0000000107057824 */ /* 0x000fe200078e026f */
[----:B--2---:R-:W-:-:S04]  /*2270*/  LEA R8, P1, R6, R12, 0x1 ;  /* 0x0000000c06087211 */ /* 0x004fc800078208ff */
[----:B------:R-:W-:-:S05]  /*2280*/  LEA.HI.X R9, R6, R13, R5, 0x1, P1 ;  /* 0x0000000d06097211 */ /* 0x000fca00008f0c05 */
[----:B------:R0:W2:Y:S01]  /*2290*/  @P0 LDG.E.LTC128B.U16 R5, desc[UR38][R8.64] ;  /* 0x0000002608050981 */ /* 0x0000a2000c1e1520 */
[----:B------:R-:W-:Y:S01]  /*22a0*/  LEA R20, P1, R110, UR4, 0x1 ;  /* 0x000000046e147c11 */ /* 0x000fe2000f8208ff */
[----:B------:R-:W-:Y:S01]  /*22b0*/  IMAD.WIDE.U32 R6, R108, R106, R10 ;  /* 0x0000006a6c067225 */ /* 0x000fe200078e000a */
[----:B------:R-:W-:Y:S01]  /*22c0*/  ISETP.GT.AND P3, PT, R4, 0x1, PT ;  /* 0x000000010400780c */ /* 0x000fe20003f64270 */
[----:B------:R-:W-:Y:S01]  /*22d0*/  BSSY B1, `(.L_x_34) ;  /* 0x0000012000017945 */ /* 0x000fe20003800000 */
[----:B------:R-:W-:Y:S01]  /*22e0*/  LEA.HI.X R21, R110, UR5, R21, 0x1, P1 ;  /* 0x000000056e157c11 */ /* 0x000fe200088f0c15 */
[----:B------:R-:W-:Y:S01]  /*22f0*/  IMAD.IADD R7, R111, 0x1, R7 ;  /* 0x000000016f077824 */ /* 0x000fe200078e0207 */
[----:B------:R-:W-:Y:S01]  /*2300*/  ISETP.GT.AND P1, PT, R3, RZ, P3 ;  /* 0x000000ff0300720c */ /* 0x000fe20001f24270 */
[C---:B------:R-:W-:Y:S01]  /*2310*/  IMAD.SHL.U32 R112, R106.reuse, 0x8, RZ ;  /* 0x000000086a707824 */ /* 0x040fe200078e00ff */
[----:B------:R-:W-:Y:S01]  /*2320*/  P2R R119, PR, RZ, 0x8 ;  /* 0x00000008ff777803 */ /* 0x000fe20000000000 */
[----:B------:R-:W-:Y:S01]  /*2330*/  IMAD.WIDE.U32 R6, R23, R14, R6 ;  /* 0x0000000e17067225 */ /* 0x000fe200078e0006 */
[----:B------:R-:W-:-:S03]  /*2340*/  SHF.L.U64.HI R113, R106, 0x3, R107 ;  /* 0x000000036a717819 */ /* 0x000fc6000001026b */
[----:B------:R-:W-:Y:S01]  /*2350*/  IMAD.IADD R7, R101, 0x1, R7 ;  /* 0x0000000165077824 */ /* 0x000fe200078e0207 */
[----:B0-----:R-:W-:-:S04]  /*2360*/  LEA R8, P2, R6, R12, 0x1 ;  /* 0x0000000c06087211 */ /* 0x001fc800078408ff */
[----:B------:R-:W-:Y:S01]  /*2370*/  LEA.HI.X R9, R6, R13, R7, 0x1, P2 ;  /* 0x0000000d06097211 */ /* 0x000fe200010f0c07 */
[----:B--2---:R-:W-:-:S04]  /*2380*/  IMAD.U32 R15, R5, 0x10000, RZ ;  /* 0x00010000050f7824 */ /* 0x004fc800078e00ff */
[----:B------:R-:W-:-:S04]  /*2390*/  FMUL R15, R15, R90 ;  /* 0x0000005a0f0f7220 */ /* 0x000fc80000400000 */
[----:B------:R-:W-:-:S05]  /*23a0*/  FFMA R15, R56, R22, R15 ;  /* 0x00000016380f7223 */ /* 0x000fca000000000f */
[----:B------:R-:W-:-:S05]  /*23b0*/  F2FP.BF16.F32.PACK_AB R15, RZ, R15 ;  /* 0x0000000fff0f723e */ /* 0x000fca00000010ff */
[----:B------:R0:W-:Y:S01]  /*23c0*/  @P0 STG.E.U16 desc[UR38][R20.64], R15 ;  /* 0x0000000f14000986 */ /* 0x0001e2000c101526 */
[----:B------:R-:W-:Y:S05]  /*23d0*/  @!P1 BRA `(.L_x_35) ;  /* 0x0000000000049947 */ /* 0x000fea0003800000 */
[----:B------:R1:W5:Y:S02]  /*23e0*/  LDG.E.LTC128B.U16 R5, desc[UR38][R8.64+0x2] ;  /* 0x0000022608057981 */ /* 0x000364000c1e1520 */
.L_x_35:
[----:B------:R-:W-:Y:S05]  /*23f0*/  BSYNC B1 ;  /* 0x0000000000017941 */ /* 0x000fea0003800000 */
.L_x_34:
[----:B-----5:R-:W-:Y:S01]  /*2400*/  IMAD.U32 R7, R5, 0x10000, RZ ;  /* 0x0001000005077824 */ /* 0x020fe200078e00ff */
[----:B------:R-:W-:Y:S01]  /*2410*/  ISETP.GT.AND P0, PT, R3, 0x8, P5 ;  /* 0x000000080300780c */ /* 0x000fe20002f04270 */
[----:B------:R-:W-:Y:S01]  /*2420*/  IMAD.WIDE.U32 R116, R108, R106, R112 ;  /* 0x0000006a6c747225 */ /* 0x000fe200078e0070 */
[----:B------:R-:W-:-:S03]  /*2430*/  PRMT R118, R5, 0x7610, R118 ;  /* 0x0000761005767816 */ /* 0x000fc60000000076 */
[----:B------:R-:W-:Y:S01]  /*2440*/  FMUL R6, R7, R90 ;  /* 0x0000005a07067220 */ /* 0x000fe20000400000 */
[----:B------:R-:W-:Y:S01]  /*2450*/  IMAD.IADD R111, R111, 0x1, R117 ;  /* 0x000000016f6f7824 */ /* 0x000fe200078e0275 */
[----:B------:R-:W-:Y:S02]  /*2460*/  IADD3 R7, P2, R102, R116, RZ ;  /* 0x0000007466077210 */ /* 0x000fe40007f5e0ff */
[----:B------:R-:W-:-:S03]  /*2470*/  FFMA R57, R57, R22, R6 ;  /* 0x0000001639397223 */ /* 0x000fc60000000006 */
[----:B------:R-:W-:Y:S01]  /*2480*/  IMAD.X R56, R111, 0x1, R105, P2 ;  /* 0x000000016f387824 */ /* 0x000fe200010e0669 */
[C---:B------:R-:W-:Y:S02]  /*2490*/  LEA R6, P2, R7.reuse, R12, 0x1 ;  /* 0x0000000c07067211 */ /* 0x040fe400078408ff */
[----:B------:R-:W-:Y:S02]  /*24a0*/  F2FP.BF16.F32.PACK_AB R57, RZ, R57 ;  /* 0x00000039ff39723e */ /* 0x000fe400000010ff */
[----:B------:R-:W-:-:S03]  /*24b0*/  LEA.HI.X R7, R7, R13, R56, 0x1, P2 ;  /* 0x0000000d07077211 */ /* 0x000fc600010f0c38 */
[----:B------:R2:W-:Y:S04]  /*24c0*/  @P1 STG.E.U16 desc[UR38][R20.64+0x2], R57 ;  /* 0x0000023914001986 */ /* 0x0005e8000c101526 */
[----:B------:R-:W3:Y:S01]  /*24d0*/  @P0 LDG.E.LTC128B.U16 R118, desc[UR38][R6.64] ;  /* 0x0000002606760981 */ /* 0x000ee2000c1e1520 */
[----:B------:R-:W-:Y:S01]  /*24e0*/  IADD3 R116, P1, R10, R116, RZ ;  /* 0x000000740a747210 */ /* 0x000fe20007f3e0ff */
[----:B------:R-:W-:Y:S01]  /*24f0*/  IMAD.SHL.U32 R121, R91, 0x2, RZ ;  /* 0x000000025b797824 */ /* 0x000fe200078e00ff */
[----:B------:R-:W-:Y:S03]  /*2500*/  BSSY B1, `(.L_x_36) ;  /* 0x0000011000017945 */ /* 0x000fe60003800000 */
[----:B------:R-:W-:Y:S01]  /*2510*/  IMAD.X R117, R11, 0x1, R111, P1 ;  /* 0x000000010b757824 */ /* 0x000fe200008e066f */
[----:B------:R-:W-:Y:S01]  /*2520*/  IADD3 R110, P2, R121, R20, RZ ;  /* 0x00000014796e7210 */ /* 0x000fe20007f5e0ff */
[----:B------:R-:W-:-:S04]  /*2530*/  IMAD.WIDE.U32 R116, R23, R14, R116 ;  /* 0x0000000e17747225 */ /* 0x000fc800078e0074 */
[----:B0-----:R-:W-:Y:S01]  /*2540*/  IMAD.IADD R15, R101, 0x1, R117 ;  /* 0x00000001650f7824 */ /* 0x001fe200078e0275 */
[----:B------:R-:W-:Y:S02]  /*2550*/  SHF.L.U64.HI R117, R91, 0x1, R94 ;  /* 0x000000015b757819 */ /* 0x000fe4000001025e */
[----:B------:R-:W-:-:S03]  /*2560*/  LEA R56, P1, R116, R12, 0x1 ;  /* 0x0000000c74387211 */ /* 0x000fc600078208ff */
[----:B------:R-:W-:Y:S01]  /*2570*/  IMAD.X R111, R117, 0x1, R21, P2 ;  /* 0x00000001756f7824 */ /* 0x000fe200010e0615 */
[----:B--2---:R-:W-:Y:S02]  /*2580*/  LEA.HI.X R57, R116, R13, R15, 0x1, P1 ;  /* 0x0000000d74397211 */ /* 0x004fe400008f0c0f */
[----:B------:R-:W-:Y:S01]  /*2590*/  ISETP.GT.AND P1, PT, R3, 0x8, P3 ;  /* 0x000000080300780c */ /* 0x000fe20001f24270 */
[----:B---3--:R-:W-:-:S04]  /*25a0*/  IMAD.U32 R5, R118, 0x10000, RZ ;  /* 0x0001000076057824 */ /* 0x008fc800078e00ff */
[----:B------:R-:W-:-:S04]  /*25b0*/  FMUL R5, R5, R90 ;  /* 0x0000005a05057220 */ /* 0x000fc80000400000 */
[----:B------:R-:W-:-:S05]  /*25c0*/  FFMA R5, R58, R22, R5 ;  /* 0x000000163a057223 */ /* 0x000fca0000000005 */
[----:B------:R-:W-:-:S05]  /*25d0*/  F2FP.BF16.F32.PACK_AB R5, RZ, R5 ;  /* 0x00000005ff05723e */ /* 0x000fca00000010ff */
[----:B------:R0:W-:Y:S01]  /*25e0*/  @P0 STG.E.U16 desc[UR38][R110.64], R5 ;  /* 0x000000056e000986 */ /* 0x0001e2000c101526 */
[----:B------:R-:W-:Y:S05]  /*25f0*/  @!P1 BRA `(.L_x_37) ;  /* 0x0000000000049947 */ /* 0x000fea0003800000 */
[----:B------:R2:W5:Y:S02]  /*2600*/  LDG.E.LTC128B.U16 R118, desc[UR38][R56.64+0x2] ;  /* 0x0000022638767981 */ /* 0x000564000c1e1520 */
.L_x_37:
[----:B------:R-:W-:Y:S05]  /*2610*/  BSYNC B1 ;  /* 0x0000000000017941 */ /* 0x000fea0003800000 */
.L_x_36:
[----:B0----5:R-:W-:Y:S01]  /*2620*/  IMAD.U32 R5, R118, 0x10000, RZ ;  /* 0x0001000076057824 */ /* 0x021fe200078e00ff */
[----:B------:R-:W-:Y:S01]  /*2630*/  ISETP.GT.AND P3, PT, R4, 0x8, PT ;  /* 0x000000080400780c */ /* 0x000fe20003f64270 */
[C---:B------:R-:W-:Y:S01]  /*2640*/  IMAD.SHL.U32 R15, R92.reuse, 0x2, RZ ;  /* 0x000000025c0f7824 */ /* 0x040fe200078e00ff */
[----:B------:R-:W-:Y:S01]  /*2650*/  BSSY B1, `(.L_x_38) ;  /* 0x000000c000017945 */ /* 0x000fe20003800000 */
[----:B------:R-:W-:Y:S01]  /*2660*/  FMUL R58, R5, R90 ;  /* 0x0000005a053a7220 */ /* 0x000fe20000400000 */
[----:B------:R-:W-:Y:S02]  /*2670*/  SHF.L.U64.HI R5, R92, 0x1, R93 ;  /* 0x000000015c057819 */ /* 0x000fe4000001025d */
[----:B------:R-:W-:Y:S01]  /*2680*/  IADD3 R6, P0, P2, R15, R20, R121 ;  /* 0x000000140f067210 */ /* 0x000fe20007a1e079 */
[----:B------:R-:W-:Y:S01]  /*2690*/  FFMA R58, R59, R22, R58 ;  /* 0x000000163b3a7223 */ /* 0x000fe2000000003a */
[----:B------:R-:W-:Y:S02]  /*26a0*/  P2R R116, PR, RZ, 0x8 ;  /* 0x00000008ff747803 */ /* 0x000fe40000000000 */
[----:B------:R-:W-:-:S02]  /*26b0*/  IADD3.X R7, R5, R21, R117, P0, P2 ;  /* 0x0000001505077210 */ /* 0x000fc400007e4475 */
[----:B------:R-:W-:Y:S02]  /*26c0*/  F2FP.BF16.F32.PACK_AB R58, RZ, R58 ;  /* 0x0000003aff3a723e */ /* 0x000fe400000010ff */
[----:B------:R-:W-:-:S03]  /*26d0*/  ISETP.GT.AND P0, PT, R3, RZ, P3 ;  /* 0x000000ff0300720c */ /* 0x000fc60001f04270 */
[----:B------:R0:W-:Y:S10]  /*26e0*/  @P1 STG.E.U16 desc[UR38][R110.64+0x2], R58 ;  /* 0x0000023a6e001986 */ /* 0x0001f4000c101526 */
[----:B------:R-:W-:Y:S05]  /*26f0*/  @!P0 BRA `(.L_x_39) ;  /* 0x0000000000048947 */ /* 0x000fea0003800000 */
[----:B------:R3:W5:Y:S02]  /*2700*/  LDG.E.LTC128B.U16 R118, desc[UR38][R8.64+0x10] ;  /* 0x0000102608767981 */ /* 0x000764000c1e1520 */
.L_x_39:
[----:B------:R-:W-:Y:S05]  /*2710*/  BSYNC B1 ;  /* 0x0000000000017941 */ /* 0x000fea0003800000 */
.L_x_38:
[----:B-----5:R-:W-:Y:S01]  /*2720*/  IMAD.U32 R59, R118, 0x10000, RZ ;  /* 0x00010000763b7824 */ /* 0x020fe200078e00ff */
[----:B------:R-:W-:Y:S01]  /*2730*/  ISETP.GT.AND P1, PT, R4, 0x9, PT ;  /* 0x000000090400780c */ /* 0x000fe20003f24270 */
[----:B------:R-:W-:Y:S02]  /*2740*/  BSSY B1, `(.L_x_40) ;  /* 0x0000009000017945 */ /* 0x000fe40003800000 */
[----:B------:R-:W-:Y:S01]  /*2750*/  FMUL R59, R59, R90 ;  /* 0x0000005a3b3b7220 */ /* 0x000fe20000400000 */
[----:B------:R-:W-:-:S03]  /*2760*/  P2R R117, PR, RZ, 0x2 ;  /* 0x00000002ff757803 */ /* 0x000fc60000000000 */
[----:B------:R-:W-:-:S05]  /*2770*/  FFMA R59, R60, R22, R59 ;  /* 0x000000163c3b7223 */ /* 0x000fca000000003b */
[----:B------:R-:W-:-:S05]  /*2780*/  F2FP.BF16.F32.PACK_AB R59, RZ, R59 ;  /* 0x0000003bff3b723e */ /* 0x000fca00000010ff */
[----:B------:R4:W-:Y:S01]  /*2790*/  @P0 STG.E.U16 desc[UR38][R20.64+0x10], R59 ;  /* 0x0000103b14000986 */ /* 0x0009e2000c101526 */
[----:B------:R-:W-:-:S13]  /*27a0*/  ISETP.GT.AND P0, PT, R3, RZ, P1 ;  /* 0x000000ff0300720c */ /* 0x000fda0000f04270 */
[----:B----4-:R-:W-:Y:S05]  /*27b0*/  @!P0 BRA `(.L_x_41) ;  /* 0x0000000000048947 */ /* 0x010fea0003800000 */
[----:B------:R4:W5:Y:S02]  /*27c0*/  LDG.E.LTC128B.U16 R118, desc[UR38][R8.64+0x12] ;  /* 0x0000122608767981 */ /* 0x000964000c1e1520 */
.L_x_41:
[----:B------:R-:W-:Y:S05]  /*27d0*/  BSYNC B1 ;  /* 0x0000000000017941 */ /* 0x000fea0003800000 */
.L_x_40:
[----:B-----5:R-:W-:Y:S01]  /*27e0*/  IMAD.U32 R59, R118, 0x10000, RZ ;  /* 0x00010000763b7824 */ /* 0x020fe200078e00ff */
[----:B------:R-:W-:Y:S03]  /*27f0*/  BSSY B1, `(.L_x_42) ;  /* 0x0000008000017945 */ /* 0x000fe60003800000 */
[----:B0-----:R-:W-:-:S04]  /*2800*/  FMUL R58, R59, R90 ;  /* 0x0000005a3b3a7220 */ /* 0x001fc80000400000 */
[----:B------:R-:W-:-:S05]  /*2810*/  FFMA R58, R61, R22, R58 ;  /* 0x000000163d3a7223 */ /* 0x000fca000000003a */
[----:B------:R-:W-:-:S05]  /*2820*/  F2FP.BF16.F32.PACK_AB R58, RZ, R58 ;  /* 0x0000003aff3a723e */ /* 0x000fca00000010ff */
[----:B------:R0:W-:Y:S01]  /*2830*/  @P0 STG.E.U16 desc[UR38][R20.64+0x12], R58 ;  /* 0x0000123a14000986 */ /* 0x0001e2000c101526 */
[----:B------:R-:W-:-:S13]  /*2840*/  ISETP.GT.AND P0, PT, R3, 0x8, P3 ;  /* 0x000000080300780c */ /* 0x000fda0001f04270 */
[----:B0-----:R-:W-:Y:S05]  /*2850*/  @!P0 BRA `(.L_x_43) ;  /* 0x0000000000048947 */ /* 0x001fea0003800000 */
[----:B------:R0:W5:Y:S02]  /*2860*/  LDG.E.LTC128B.U16 R118, desc[UR38][R56.64+0x10] ;  /* 0x0000102638767981 */ /* 0x000164000c1e1520 */
.L_x_43:
[----:B------:R-:W-:Y:S05]  /*2870*/  BSYNC B1 ;  /* 0x0000000000017941 */ /* 0x000fea0003800000 */
.L_x_42:
[----:B-----5:R-:W-:Y:S01]  /*2880*/  IMAD.U32 R59, R118, 0x10000, RZ ;  /* 0x00010000763b7824 */ /* 0x020fe200078e00ff */
[----:B------:R-:W-:Y:S03]  /*2890*/  BSSY B1, `(.L_x_44) ;  /* 0x000000a000017945 */ /* 0x000fe60003800000 */
[----:B------:R-:W-:-:S04]  /*28a0*/  FMUL R59, R59, R90 ;  /* 0x0000005a3b3b7220 */ /* 0x000fc80000400000 */
[----:B------:R-:W-:-:S05]  /*28b0*/  FFMA R59, R62, R22, R59 ;  /* 0x000000163e3b7223 */ /* 0x000fca000000003b */
[----:B------:R-:W-:-:S05]  /*28c0*/  F2FP.BF16.F32.PACK_AB R59, RZ, R59 ;  /* 0x0000003bff3b723e */ /* 0x000fca00000010ff */
[----:B------:R0:W-:Y:S01]  /*28d0*/  @P0 STG.E.U16 desc[UR38][R110.64+0x10], R59 ;  /* 0x0000103b6e000986 */ /* 0x0001e2000c101526 */
[----:B------:R-:W-:-:S05]  /*28e0*/  IADD3 R121, P0, R108, 0x80, RZ ;  /* 0x000000806c797810 */ /* 0x000fca0007f1e0ff */
[----:B------:R-:W-:Y:S01]  /*28f0*/  IMAD.X R109, RZ, RZ, R109, P0 ;  /* 0x000000ffff6d7224 */ /* 0x000fe200000e066d */
[----:B------:R-:W-:-:S13]  /*2900*/  ISETP.GT.AND P0, PT, R3, 0x8, P1 ;  /* 0x000000080300780c */ /* 0x000fda0000f04270 */
[----:B0-----:R-:W-:Y:S05]  /*2910*/  @!P0 BRA `(.L_x_45) ;  /* 0x0000000000048947 */ /* 0x001fea0003800000 */
[----:B------:R0:W5:Y:S02]  /*2920*/  LDG.E.LTC128B.U16 R118, desc[UR38][R56.64+0x12] ;  /* 0x0000122638767981 */ /* 0x000164000c1e1520 */
.L_x_45:
[----:B------:R-:W-:Y:S05]  /*2930*/  BSYNC B1 ;  /* 0x0000000000017941 */ /* 0x000fea0003800000 */
.L_x_44:
[----:B-----5:R-:W-:Y:S01]  /*2940*/  IMAD.U32 R59, R118, 0x10000, RZ ;  /* 0x00010000763b7824 */ /* 0x020fe200078e00ff */
[----:B------:R-:W-:Y:S01]  /*2950*/  ISETP.GT.AND P2, PT, R4, 0x10, PT ;  /* 0x000000100400780c */ /* 0x000fe20003f44270 */
[----:B------:R-:W-:Y:S01]  /*2960*/  IMAD R60, R109, R106, RZ ;  /* 0x0000006a6d3c7224 */ /* 0x000fe200078e02ff */
[----:B------:R-:W-:Y:S01]  /*2970*/  BSSY B1, `(.L_x_46) ;  /* 0x0000021000017945 */ /* 0x000fe20003800000 */
[----:B------:R-:W-:Y:S02]  /*2980*/  FMUL R58, R59, R90 ;  /* 0x0000005a3b3a7220 */ /* 0x000fe40000400000 */
[----:B------:R-:W-:Y:S02]  /*2990*/  IMAD R103, R121, R107, R60 ;  /* 0x0000006b79677224 */ /* 0x000fe400078e023c */
[----:B------:R-:W-:Y:S01]  /*29a0*/  FFMA R58, R63, R22, R58 ;  /* 0x000000163f3a7223 */ /* 0x000fe2000000003a */
[----:B------:R-:W-:-:S04]  /*29b0*/  IMAD.WIDE.U32 R60, R121, R106, R10 ;  /* 0x0000006a793c7225 */ /* 0x000fc800078e000a */
[----:B------:R-:W-:Y:S01]  /*29c0*/  F2FP.BF16.F32.PACK_AB R58, RZ, R58 ;  /* 0x0000003aff3a723e */ /* 0x000fe200000010ff */
[----:B------:R-:W-:-:S03]  /*29d0*/  IMAD.IADD R61, R103, 0x1, R61 ;  /* 0x00000001673d7824 */ /* 0x000fc600078e023d */
[----:B------:R-:W-:Y:S01]  /*29e0*/  PRMT R63, R58, 0x7610, R63 ;  /* 0x000076103a3f7816 */ /* 0x000fe2000000003f */
[----:B------:R-:W-:-:S04]  /*29f0*/  IMAD.WIDE.U32 R58, R121, R106, R104 ;  /* 0x0000006a793a7225 */ /* 0x000fc800078e0068 */
[----:B------:R1:W-:Y:S01]  /*2a00*/  @P0 STG.E.U16 desc[UR38][R110.64+0x12], R63 ;  /* 0x0000123f6e000986 */ /* 0x0003e2000c101526 */
[----:B------:R-:W-:Y:S02]  /*2a10*/  IMAD.IADD R59, R59, 0x1, R103 ;  /* 0x000000013b3b7824 */ /* 0x000fe400078e0267 */
[----:B------:R-:W-:-:S04]  /*2a20*/  IMAD.WIDE.U32 R106, R121, R106, R112 ;  /* 0x0000006a796a7225 */ /* 0x000fc800078e0070 */
[----:B------:R-:W-:Y:S02]  /*2a30*/  IMAD.IADD R103, R103, 0x1, R107 ;  /* 0x0000000167677824 */ /* 0x000fe400078e026b */
[----:B-1----:R-:W-:Y:S01]  /*2a40*/  IMAD.WIDE.U32 R62, R23, R14, R60 ;  /* 0x0000000e173e7225 */ /* 0x002fe200078e003c */
[----:B------:R-:W-:-:S04]  /*2a50*/  LEA R60, P0, R58, R12, 0x1 ;  /* 0x0000000c3a3c7211 */ /* 0x000fc800078008ff */
[----:B------:R-:W-:Y:S01]  /*2a60*/  LEA.HI.X R61, R58, R13, R59, 0x1, P0 ;  /* 0x0000000d3a3d7211 */ /* 0x000fe200000f0c3b */
[----:B------:R-:W-:Y:S01]  /*2a70*/  IMAD.IADD R59, R101, 0x1, R63 ;  /* 0x00000001653b7824 */ /* 0x000fe200078e023f */
[----:B------:R-:W-:-:S04]  /*2a80*/  LEA R58, P0, R62, R12, 0x1 ;  /* 0x0000000c3e3a7211 */ /* 0x000fc800078008ff */
[----:B------:R-:W-:Y:S02]  /*2a90*/  LEA.HI.X R59, R62, R13, R59, 0x1, P0 ;  /* 0x0000000d3e3b7211 */ /* 0x000fe400000f0c3b */
[----:B------:R-:W-:-:S05]  /*2aa0*/  IADD3 R102, P0, R102, R106, RZ ;  /* 0x0000006a66667210 */ /* 0x000fca0007f1e0ff */
[----:B------:R-:W-:Y:S01]  /*2ab0*/  IMAD.X R104, R103, 0x1, R105, P0 ;  /* 0x0000000167687824 */ /* 0x000fe200000e0669 */
[----:B------:R-:W-:-:S05]  /*2ac0*/  IADD3 R62, P0, R10, R106, RZ ;  /* 0x0000006a0a3e7210 */ /* 0x000fca0007f1e0ff */
[----:B------:R-:W-:Y:S01]  /*2ad0*/  IMAD.X R63, R11, 0x1, R103, P0 ;  /* 0x000000010b3f7824 */ /* 0x000fe200000e0667 */
[----:B------:R-:W-:Y:S01]  /*2ae0*/  LEA R10, P0, R102, R12, 0x1 ;  /* 0x0000000c660a7211 */ /* 0x000fe200078008ff */
[----:B------:R-:W-:-:S03]  /*2af0*/  IMAD.WIDE.U32 R62, R23, R14, R62 ;  /* 0x0000000e173e7225 */ /* 0x000fc600078e003e */
[----:B------:R-:W-:Y:S01]  /*2b00*/  LEA.HI.X R11, R102, R13, R104, 0x1, P0 ;  /* 0x0000000d660b7211 */ /* 0x000fe200000f0c68 */
[----:B------:R-:W-:Y:S01]  /*2b10*/  IMAD.IADD R101, R101, 0x1, R63 ;  /* 0x0000000165657824 */ /* 0x000fe200078e023f */
[----:B------:R-:W-:-:S04]  /*2b20*/  LEA R12, P0, R62, R12, 0x1 ;  /* 0x0000000c3e0c7211 */ /* 0x000fc800078008ff */
[----:B------:R-:W-:Y:S02]  /*2b30*/  LEA.HI.X R13, R62, R13, R101, 0x1, P0 ;  /* 0x0000000d3e0d7211 */ /* 0x000fe400000f0c65 */
[----:B------:R-:W-:Y:S02]  /*2b40*/  ISETP.GT.AND P0, PT, R3, RZ, P2 ;  /* 0x000000ff0300720c */ /* 0x000fe40001704270 */
[----:B------:R-:W-:-:S11]  /*2b50*/  P2R R101, PR, RZ, 0x4 ;  /* 0x00000004ff657803 */ /* 0x000fd60000000000 */
[----:B------:R-:W-:Y:S05]  /*2b60*/  @!P0 BRA `(.L_x_47) ;  /* 0x0000000000048947 */ /* 0x000fea0003800000 */
[----:B------:R1:W5:Y:S02]  /*2b70*/  LDG.E.LTC128B.U16 R118, desc[UR38][R8.64+0x20] ;  /* 0x0000202608767981 */ /* 0x000364000c1e1520 */
.L_x_47:
[----:B------:R-:W-:Y:S05]  /*2b80*/  BSYNC B1 ;  /* 0x0000000000017941 */ /* 0x000fea0003800000 */
.L_x_46:
        /* <DEDUP_REMOVED lines=9> */
[----:B0-----:R-:W-:Y:S05]  /*2c20*/  @!P0 BRA `(.L_x_49) ;  /* 0x0000000000048947 */ /* 0x001fea0003800000 */
[----:B------:R0:W5:Y:S02]  /*2c30*/  LDG.E.LTC128B.U16 R118, desc[UR38][R8.64+0x22] ;  /* 0x0000222608767981 */ /* 0x000164000c1e1520 */
.L_x_49:
[----:B------:R-:W-:Y:S05]  /*2c40*/  BSYNC B1 ;  /* 0x0000000000017941 */ /* 0x000fea0003800000 */
.L_x_48:
[----:B-----5:R-:W-:Y:S01]  /*2c50*/  IMAD.U32 R23, R118, 0x10000, RZ ;  /* 0x0001000076177824 */ /* 0x020fe200078e00ff */
[----:B------:R-:W-:Y:S03]  /*2c60*/  BSSY B1, `(.L_x_50) ;  /* 0x0000008000017945 */ /* 0x000fe60003800000 */
[----:B------:R-:W-:-:S04]  /*2c70*/  FMUL R14, R23, R90 ;  /* 0x0000005a170e7220 */ /* 0x000fc80000400000 */
[----:B------:R-:W-:-:S05]  /*2c80*/  FFMA R14, R65, R22, R14 ;  /* 0x00000016410e7223 */ /* 0x000fca000000000e */
[----:B------:R-:W-:-:S05]  /*2c90*/  F2FP.BF16.F32.PACK_AB R14, RZ, R14 ;  /* 0x0000000eff0e723e */ /* 0x000fca00000010ff */
[----:B------:R0:W-:Y:S01]  /*2ca0*/  @P0 STG.E.U16 desc[UR38][R20.64+0x22], R14 ;  /* 0x0000220e14000986 */ /* 0x0001e2000c101526 */
[----:B------:R-:W-:-:S13]  /*2cb0*/  ISETP.GT.AND P0, PT, R3, 0x8, P2 ;  /* 0x000000080300780c */ /* 0x000fda0001704270 */
[----:B0-----:R-:W-:Y:S05]  /*2cc0*/  @!P0 BRA `(.L_x_51) ;  /* 0x0000000000048947 */ /* 0x001fea0003800000 */
[----:B------:R0:W5:Y:S02]  /*2cd0*/  LDG.E.LTC128B.U16 R118, desc[UR38][R56.64+0x20] ;  /* 0x0000202638767981 */ /* 0x000164000c1e1520 */
.L_x_51:
[----:B------:R-:W-:Y:S05]  /*2ce0*/  BSYNC B1 ;  /* 0x0000000000017941 */ /* 0x000fea0003800000 */
.L_x_50:
        /* <DEDUP_REMOVED lines=9> */
.L_x_53:
[----:B------:R-:W-:Y:S05]  /*2d80*/  BSYNC B1 ;  /* 0x0000000000017941 */ /* 0x000fea0003800000 */
.L_x_52:
        /* <DEDUP_REMOVED lines=11> */
.L_x_55:
[----:B------:R-:W-:Y:S05]  /*2e40*/  BSYNC B1 ;  /* 0x0000000000017941 */ /* 0x000fea0003800000 */
.L_x_54:
        /* <DEDUP_REMOVED lines=11> */
.L_x_57:
[----:B------:R-:W-:Y:S05]  /*2f00*/  BSYNC B1 ;  /* 0x0000000000017941 */ /* 0x000fea0003800000 */
.L_x_56:
        /* <DEDUP_REMOVED lines=9> */
.L_x_59:
[----:B------:R-:W-:Y:S05]  /*2fa0*/  BSYNC B1 ;  /* 0x0000000000017941 */ /* 0x000fea0003800000 */
.L_x_58:
        /* <DEDUP_REMOVED lines=9> */
.L_x_61:
[----:B------:R-:W-:Y:S05]  /*3040*/  BSYNC B1 ;  /* 0x0000000000017941 */ /* 0x000fea0003800000 */
.L_x_60:
        /* <DEDUP_REMOVED lines=11> */
.L_x_63:
[----:B------:R-:W-:Y:S05]  /*3100*/  BSYNC B1 ;  /* 0x0000000000017941 */ /* 0x000fea0003800000 */
.L_x_62:
        /* <DEDUP_REMOVED lines=11> */
.L_x_65:
[----:B------:R-:W-:Y:S05]  /*31c0*/  BSYNC B1 ;  /* 0x0000000000017941 */ /* 0x000fea0003800000 */
.L_x_64:
        /* <DEDUP_REMOVED lines=9> */
.L_x_67:
[----:B------:R-:W-:Y:S05]  /*3260*/  BSYNC B1 ;  /* 0x0000000000017941 */ /* 0x000fea0003800000 */
.L_x_66:
        /* <DEDUP_REMOVED lines=9> */
.L_x_69:
[----:B------:R-:W-:Y:S05]  /*3300*/  BSYNC B1 ;  /* 0x0000000000017941 */ /* 0x000fea0003800000 */
.L_x_68:
        /* <DEDUP_REMOVED lines=11> */
.L_x_71:
[----:B------:R-:W-:Y:S05]  /*33c0*/  BSYNC B1 ;  /* 0x0000000000017941 */ /* 0x000fea0003800000 */
.L_x_70:
        /* <DEDUP_REMOVED lines=11> */
.L_x_73:
[----:B------:R-:W-:Y:S05]  /*3480*/  BSYNC B1 ;  /* 0x0000000000017941 */ /* 0x000fea0003800000 */
.L_x_72:
        /* <DEDUP_REMOVED lines=9> */
.L_x_75:
[----:B------:R-:W-:Y:S05]  /*3520*/  BSYNC B1 ;  /* 0x0000000000017941 */ /* 0x000fea0003800000 */
.L_x_74:
        /* <DEDUP_REMOVED lines=9> */
.L_x_77:
[----:B------:R-:W-:Y:S05]  /*35c0*/  BSYNC B1 ;  /* 0x0000000000017941 */ /* 0x000fea0003800000 */
.L_x_76:
[----:B-----5:R-:W-:Y:S01]  /*35d0*/  IMAD.U32 R23, R118, 0x10000, RZ ;  /* 0x0001000076177824 */ /* 0x020fe200078e00ff */
[----:B------:R-:W-:Y:S01]  /*35e0*/  ISETP.GT.AND P6, PT, R4, 0x30, PT ;  /* 0x000000300400780c */ /* 0x000fe20003fc4270 */
[----:B------:R-:W-:Y:S02]  /*35f0*/  BSSY B1, `(.L_x_78) ;  /* 0x0000008000017945 */ /* 0x000fe40003800000 */
[----:B------:R-:W-:-:S04]  /*3600*/  FMUL R14, R23, R90 ;  /* 0x0000005a170e7220 */ /* 0x000fc80000400000 */
[----:B------:R-:W-:-:S05]  /*3610*/  FFMA R14, R79, R22, R14 ;  /* 0x000000164f0e7223 */ /* 0x000fca000000000e */
[----:B------:R-:W-:-:S05]  /*3620*/  F2FP.BF16.F32.PACK_AB R14, RZ, R14 ;  /* 0x0000000eff0e723e */ /* 0x000fca00000010ff */
[----:B------:R0:W-:Y:S01]  /*3630*/  @P0 STG.E.U16 desc[UR38][R110.64+0x52], R14 ;  /* 0x0000520e6e000986 */ /* 0x0001e2000c101526 */
[----:B------:R-:W-:-:S13]  /*3640*/  ISETP.GT.AND P0, PT, R3, RZ, P6 ;  /* 0x000000ff0300720c */ /* 0x000fda0003704270 */
[----:B0-----:R-:W-:Y:S05]  /*3650*/  @!P0 BRA `(.L_x_79) ;  /* 0x0000000000048947 */ /* 0x001fea0003800000 */
[----:B------:R0:W5:Y:S02]  /*3660*/  LDG.E.LTC128B.U16 R118, desc[UR38][R8.64+0x60] ;  /* 0x0000602608767981 */ /* 0x000164000c1e1520 */
.L_x_79:
[----:B------:R-:W-:Y:S05]  /*3670*/  BSYNC B1 ;  /* 0x0000000000017941 */ /* 0x000fea0003800000 */
.L_x_78:
        /* <DEDUP_REMOVED lines=10> */
.L_x_81:
[----:B------:R-:W-:Y:S05]  /*3720*/  BSYNC B1 ;  /* 0x0000000000017941 */ /* 0x000fea0003800000 */
.L_x_80:
        /* <DEDUP_REMOVED lines=9> */
.L_x_83:
[----:B------:R-:W-:Y:S05]  /*37c0*/  BSYNC B1 ;  /* 0x0000000000017941 */ /* 0x000fea0003800000 */
.L_x_82:
        /* <DEDUP_REMOVED lines=9> */
.L_x_85:
[----:B------:R-:W-:Y:S05]  /*3860*/  BSYNC B1 ;  /* 0x0000000000017941 */ /* 0x000fea0003800000 */
.L_x_84:
        /* <DEDUP_REMOVED lines=10> */
.L_x_87:
[----:B------:R-:W-:Y:S05]  /*3910*/  BSYNC B1 ;  /* 0x0000000000017941 */ /* 0x000fea0003800000 */
.L_x_86:
[----:B-----5:R-:W-:Y:S01]  /*3920*/  IMAD.U32 R23, R118, 0x10000, RZ ;  /* 0x0001000076177824 */ /* 0x020fe200078e00ff */
[----:B------:R-:W-:Y:S03]  /*3930*/  BSSY B1, `(.L_x_88) ;  /* 0x000000f000017945 */ /* 0x000fe60003800000 */
[----:B------:R-:W-:-:S04]  /*3940*/  FMUL R23, R23, R90 ;  /* 0x0000005a17177220 */ /* 0x000fc80000400000 */
[----:B------:R-:W-:-:S05]  /*3950*/  FFMA R23, R84, R22, R23 ;  /* 0x0000001654177223 */ /* 0x000fca0000000017 */
[----:B------:R-:W-:-:S05]  /*3960*/  F2FP.BF16.F32.PACK_AB R23, RZ, R23 ;  /* 0x00000017ff17723e */ /* 0x000fca00000010ff */
[----:B------:R0:W-:Y:S01]  /*3970*/  @P0 STG.E.U16 desc[UR38][R20.64+0x70], R23 ;  /* 0x0000701714000986 */ /* 0x0001e2000c101526 */
[----:B------:R-:W-:-:S05]  /*3980*/  IADD3 R62, P0, R15, R110, RZ ;  /* 0x0000006e0f3e7210 */ /* 0x000fca0007f1e0ff */
[----:B------:R-:W-:Y:S01]  /*3990*/  IMAD.X R63, R5, 0x1, R111, P0 ;  /* 0x00000001053f7824 */ /* 0x000fe200000e066f */
[----:B------:R-:W-:-:S05]  /*39a0*/  IADD3 R64, P0, R15, R110, RZ ;  /* 0x0000006e0f407210 */ /* 0x000fca0007f1e0ff */
[----:B------:R-:W-:Y:S01]  /*39b0*/  IMAD.X R65, R5, 0x1, R111, P0 ;  /* 0x0000000105417824 */ /* 0x000fe200000e066f */
[----:B------:R-:W-:-:S05]  /*39c0*/  IADD3 R14, P0, R15, R20, RZ ;  /* 0x000000140f0e7210 */ /* 0x000fca0007f1e0ff */
[----:B------:R-:W-:Y:S01]  /*39d0*/  IMAD.X R15, R5, 0x1, R21, P0 ;  /* 0x00000001050f7824 */ /* 0x000fe200000e0615 */
[----:B------:R-:W-:-:S04]  /*39e0*/  ISETP.GT.AND P0, PT, R4, 0x39, PT ;  /* 0x000000390400780c */ /* 0x000fc80003f04270 */
[----:B------:R-:W-:-:S13]  /*39f0*/  ISETP.GT.AND P3, PT, R3, RZ, P0 ;  /* 0x000000ff0300720c */ /* 0x000fda0000764270 */
[----:B0-----:R-:W-:Y:S05]  /*3a00*/  @!P3 BRA `(.L_x_89) ;  /* 0x000000000004b947 */ /* 0x001fea0003800000 */
[----:B------:R0:W5:Y:S02]  /*3a10*/  LDG.E.LTC128B.U16 R118, desc[UR38][R8.64+0x72] ;  /* 0x0000722608767981 */ /* 0x000164000c1e1520 */
.L_x_89:
[----:B------:R-:W-:Y:S05]  /*3a20*/  BSYNC B1 ;  /* 0x0000000000017941 */ /* 0x000fea0003800000 */
.L_x_88:
        /* <DEDUP_REMOVED lines=9> */
.L_x_91:
[----:B------:R-:W-:Y:S05]  /*3ac0*/  BSYNC B1 ;  /* 0x0000000000017941 */ /* 0x000fea0003800000 */
.L_x_90:
        /* <DEDUP_REMOVED lines=9> */
.L_x_93:
[----:B------:R-:W-:Y:S05]  /*3b60*/  BSYNC B1 ;  /* 0x0000000000017941 */ /* 0x000fea0003800000 */
.L_x_92:
[----:B-----5:R-:W-:-:S04]  /*3b70*/  IMAD.U32 R5, R118, 0x10000, RZ ;  /* 0x0001000076057824 */ /* 0x020fc800078e00ff */
[----:B------:R-:W-:-:S04]  /*3b80*/  FMUL R4, R5, R90 ;  /* 0x0000005a05047220 */ /* 0x000fc80000400000 */
[----:B------:R-:W-:-:S05]  /*3b90*/  FFMA R4, R87, R22, R4 ;  /* 0x0000001657047223 */ /* 0x000fca0000000004 */
[----:B------:R-:W-:-:S05]  /*3ba0*/  F2FP.BF16.F32.PACK_AB R4, RZ, R4 ;  /* 0x00000004ff04723e */ /* 0x000fca00000010ff */
[----:B------:R0:W-:Y:S01]  /*3bb0*/  @P3 STG.E.U16 desc[UR38][R110.64+0x72], R4 ;  /* 0x000072046e003986 */ /* 0x0001e2000c101526 */
[----:B------:R-:W-:-:S13]  /*3bc0*/  ISETP.GT.AND P3, PT, R3, 0x80, P5 ;  /* 0x000000800300780c */ /* 0x000fda0002f64270 */
[----:B------:R-:W2:Y:S01]  /*3bd0*/  @P3 LDG.E.LTC128B.U16 R118, desc[UR38][R60.64] ;  /* 0x000000263c763981 */ /* 0x000ea2000c1e1520 */
[----:B------:R-:W-:Y:S01]  /*3be0*/  BSSY B1, `(.L_x_94) ;  /* 0x000000a000017945 */ /* 0x000fe20003800000 */
[----:B--2---:R-:W-:-:S04]  /*3bf0*/  IMAD.U32 R5, R118, 0x10000, RZ ;  /* 0x0001000076057824 */ /* 0x004fc800078e00ff */
[----:B------:R-:W-:-:S04]  /*3c00*/  FMUL R5, R5, R90 ;  /* 0x0000005a05057220 */ /* 0x000fc80000400000 */
[----:B------:R-:W-:-:S05]  /*3c10*/  FFMA R5, R24, R22, R5 ;  /* 0x0000001618057223 */ /* 0x000fca0000000005 */
[----:B------:R-:W-:-:S05]  /*3c20*/  F2FP.BF16.F32.PACK_AB R5, RZ, R5 ;  /* 0x00000005ff05723e */ /* 0x000fca00000010ff */
[----:B------:R0:W-:Y:S01]  /*3c30*/  @P3 STG.E.U16 desc[UR38][R14.64], R5 ;  /* 0x000000050e003986 */ /* 0x0001e2000c101526 */
[----:B------:R-:W-:-:S04]  /*3c40*/  ISETP.NE.AND P3, PT, R119, RZ, PT ;  /* 0x000000ff7700720c */ /* 0x000fc80003f65270 */
[----:B------:R-:W-:-:S13]  /*3c50*/  ISETP.GT.AND P3, PT, R3, 0x80, P3 ;  /* 0x000000800300780c */ /* 0x000fda0001f64270 */
[----:B0-----:R-:W-:Y:S05]  /*3c60*/  @!P3 BRA `(.L_x_95) ;  /* 0x000000000004b947 */ /* 0x001fea0003800000 */
[----:B------:R0:W5:Y:S02]  /*3c70*/  LDG.E.LTC128B.U16 R118, desc[UR38][R58.64+0x2] ;  /* 0x000002263a767981 */ /* 0x000164000c1e1520 */
.L_x_95:
[----:B------:R-:W-:Y:S05]  /*3c80*/  BSYNC B1 ;  /* 0x0000000000017941 */ /* 0x000fea0003800000 */
.L_x_94:
[----:B-----5:R-:W-:Y:S01]  /*3c90*/  IMAD.U32 R5, R118, 0x10000, RZ ;  /* 0x0001000076057824 */ /* 0x020fe200078e00ff */
[----:B------:R-:W-:Y:S01]  /*3ca0*/  ISETP.GT.AND P5, PT, R3, 0x88, P5 ;  /* 0x000000880300780c */ /* 0x000fe20002fa4270 */
[----:B------:R-:W-:Y:S02]  /*3cb0*/  BSSY B1, `(.L_x_96) ;  /* 0x000000a000017945 */ /* 0x000fe40003800000 */
[----:B------:R-:W-:Y:S01]  /*3cc0*/  FMUL R4, R5, R90 ;  /* 0x0000005a05047220 */ /* 0x000fe20000400000 */
[----:B------:R-:W-:-:S03]  /*3cd0*/  @P3 IMAD.MOV.U32 R5, RZ, RZ, R15 ;  /* 0x000000ffff053224 */ /* 0x000fc600078e000f */
[----:B------:R-:W-:-:S05]  /*3ce0*/  FFMA R4, R25, R22, R4 ;  /* 0x0000001619047223 */ /* 0x000fca0000000004 */
[----:B------:R-:W-:-:S04]  /*3cf0*/  F2FP.BF16.F32.PACK_AB R4, RZ, R4 ;  /* 0x00000004ff04723e */ /* 0x000fc800000010ff */
[----:B-1-34-:R-:W-:Y:S01]  /*3d00*/  PRMT R8, R4, 0x7610, R8 ;  /* 0x0000761004087816 */ /* 0x01afe20000000008 */
[----:B------:R-:W-:-:S05]  /*3d10*/  @P3 IMAD.MOV.U32 R4, RZ, RZ, R14 ;  /* 0x000000ffff043224 */ /* 0x000fca00078e000e */
[----:B------:R1:W-:Y:S01]  /*3d20*/  @P3 STG.E.U16 desc[UR38][R4.64+0x2], R8 ;  /* 0x0000020804003986 */ /* 0x0003e2000c101526 */
[----:B------:R-:W-:Y:S05]  /*3d30*/  @!P5 BRA `(.L_x_97) ;  /* 0x000000000004d947 */ /* 0x000fea0003800000 */
[----:B------:R2:W5:Y:S02]  /*3d40*/  LDG.E.LTC128B.U16 R118, desc[UR38][R10.64] ;  /* 0x000000260a767981 */ /* 0x000564000c1e1520 */
.L_x_97:
[----:B------:R-:W-:Y:S05]  /*3d50*/  BSYNC B1 ;  /* 0x0000000000017941 */ /* 0x000fea0003800000 */
.L_x_96:
[----:B-1---5:R-:W-:Y:S01]  /*3d60*/  IMAD.U32 R5, R118, 0x10000, RZ ;  /* 0x0001000076057824 */ /* 0x022fe200078e00ff */
[----:B------:R-:W-:Y:S01]  /*3d70*/  ISETP.NE.AND P3, PT, R119, RZ, PT ;  /* 0x000000ff7700720c */ /* 0x000fe20003f65270 */
[----:B------:R-:W-:Y:S02]  /*3d80*/  BSSY B1, `(.L_x_98) ;  /* 0x0000008000017945 */ /* 0x000fe40003800000 */
[----:B------:R-:W-:Y:S01]  /*3d90*/  FMUL R5, R5, R90 ;  /* 0x0000005a05057220 */ /* 0x000fe20000400000 */
[----:B------:R-:W-:-:S03]  /*3da0*/  ISETP.GT.AND P3, PT, R3, 0x88, P3 ;  /* 0x000000880300780c */ /* 0x000fc60001f64270 */
[----:B------:R-:W-:-:S05]  /*3db0*/  FFMA R5, R26, R22, R5 ;  /* 0x000000161a057223 */ /* 0x000fca0000000005 */
[----:B------:R-:W-:-:S05]  /*3dc0*/  F2FP.BF16.F32.PACK_AB R5, RZ, R5 ;  /* 0x00000005ff05723e */ /* 0x000fca00000010ff */
[----:B------:R1:W-:Y:S01]  /*3dd0*/  @P5 STG.E.U16 desc[UR38][R62.64], R5 ;  /* 0x000000053e005986 */ /* 0x0003e2000c101526 */
[----:B------:R-:W-:Y:S05]  /*3de0*/  @!P3 BRA `(.L_x_99) ;  /* 0x000000000004b947 */ /* 0x000fea0003800000 */
[----:B------:R3:W5:Y:S02]  /*3df0*/  LDG.E.LTC128B.U16 R118, desc[UR38][R12.64+0x2] ;  /* 0x000002260c767981 */ /* 0x000764000c1e1520 */
.L_x_99:
[----:B------:R-:W-:Y:S05]  /*3e00*/  BSYNC B1 ;  /* 0x0000000000017941 */ /* 0x000fea0003800000 */
.L_x_98:
[----:B-1---5:R-:W-:Y:S01]  /*3e10*/  IMAD.U32 R5, R118, 0x10000, RZ ;  /* 0x0001000076057824 */ /* 0x022fe200078e00ff */
[----:B------:R-:W-:Y:S01]  /*3e20*/  ISETP.NE.AND P5, PT, R116, RZ, PT ;  /* 0x000000ff7400720c */ /* 0x000fe20003fa5270 */
[----:B------:R-:W-:Y:S02]  /*3e30*/  BSSY B1, `(.L_x_100) ;  /* 0x0000008000017945 */ /* 0x000fe40003800000 */
[----:B------:R-:W-:-:S04]  /*3e40*/  FMUL R4, R5, R90 ;  /* 0x0000005a05047220 */ /* 0x000fc80000400000 */
[----:B------:R-:W-:-:S05]  /*3e50*/  FFMA R4, R27, R22, R4 ;  /* 0x000000161b047223 */ /* 0x000fca0000000004 */
[----:B------:R-:W-:-:S05]  /*3e60*/  F2FP.BF16.F32.PACK_AB R4, RZ, R4 ;  /* 0x00000004ff04723e */ /* 0x000fca00000010ff */
[----:B------:R1:W-:Y:S01]  /*3e70*/  @P3 STG.E.U16 desc[UR38][R64.64+0x2], R4 ;  /* 0x0000020440003986 */ /* 0x0003e2000c101526 */
[----:B------:R-:W-:-:S13]  /*3e80*/  ISETP.GT.AND P3, PT, R3, 0x80, P5 ;  /* 0x000000800300780c */ /* 0x000fda0002f64270 */
[----:B-1----:R-:W-:Y:S05]  /*3e90*/  @!P3 BRA `(.L_x_101) ;  /* 0x000000000004b947 */ /* 0x002fea0003800000 */
[----:B------:R1:W5:Y:S02]  /*3ea0*/  LDG.E.LTC128B.U16 R118, desc[UR38][R58.64+0x10] ;  /* 0x000010263a767981 */ /* 0x000364000c1e1520 */
.L_x_101:
[----:B------:R-:W-:Y:S05]  /*3eb0*/  BSYNC B1 ;  /* 0x0000000000017941 */ /* 0x000fea0003800000 */
.L_x_100:
[----:B-----5:R-:W-:Y:S01]  /*3ec0*/  IMAD.U32 R5, R118, 0x10000, RZ ;  /* 0x0001000076057824 */ /* 0x020fe200078e00ff */
[----:B------:R-:W-:Y:S01]  /*3ed0*/  ISETP.NE.AND P5, PT, R117, RZ, PT ;  /* 0x000000ff7500720c */ /* 0x000fe20003fa5270 */
[----:B------:R-:W-:Y:S01]  /*3ee0*/  @P3 IMAD.MOV.U32 R4, RZ, RZ, R14 ;  /* 0x000000ffff043224 */ /* 0x000fe200078e000e */
[----:B------:R-:W-:Y:S01]  /*3ef0*/  BSSY B1, `(.L_x_102) ;  /* 0x000000a000017945 */ /* 0x000fe20003800000 */
[----:B------:R-:W-:-:S04]  /*3f00*/  FMUL R5, R5, R90 ;  /* 0x0000005a05057220 */ /* 0x000fc80000400000 */
[----:B------:R-:W-:-:S05]  /*3f10*/  FFMA R5, R28, R22, R5 ;  /* 0x000000161c057223 */ /* 0x000fca0000000005 */
[----:B------:R-:W-:-:S04]  /*3f20*/  F2FP.BF16.F32.PACK_AB R5, RZ, R5 ;  /* 0x00000005ff05723e */ /* 0x000fc800000010ff */
[----:B------:R-:W-:Y:S01]  /*3f30*/  PRMT R8, R5, 0x7610, R8 ;  /* 0x0000761005087816 */ /* 0x000fe20000000008 */
[----:B------:R-:W-:-:S05]  /*3f40*/  @P3 IMAD.MOV.U32 R5, RZ, RZ, R15 ;  /* 0x000000ffff053224 */ /* 0x000fca00078e000f */
[----:B------:R4:W-:Y:S01]  /*3f50*/  @P3 STG.E.U16 desc[UR38][R4.64+0x10], R8 ;  /* 0x0000100804003986 */ /* 0x0009e2000c101526 */
[----:B------:R-:W-:-:S13]  /*3f60*/  ISETP.GT.AND P3, PT, R3, 0x80, P5 ;  /* 0x000000800300780c */ /* 0x000fda0002f64270 */
[----:B----4-:R-:W-:Y:S05]  /*3f70*/  @!P3 BRA `(.L_x_103) ;  /* 0x000000000004b947 */ /* 0x010fea0003800000 */
[----:B------:R4:W5:Y:S02]  /*3f80*/  LDG.E.LTC128B.U16 R118, desc[UR38][R58.64+0x12] ;  /* 0x000012263a767981 */ /* 0x000964000c1e1520 */
.L_x_103:
[----:B------:R-:W-:Y:S05]  /*3f90*/  BSYNC B1 ;  /* 0x0000000000017941 */ /* 0x000fea0003800000 */
.L_x_102:
[----:B-----5:R-:W-:Y:S01]  /*3fa0*/  IMAD.U32 R5, R118, 0x10000, RZ ;  /* 0x0001000076057824 */ /* 0x020fe200078e00ff */
[----:B------:R-:W-:Y:S03]  /*3fb0*/  BSSY B1, `(.L_x_104) ;  /* 0x000000c000017945 */ /* 0x000fe60003800000 */
[----:B------:R-:W-:Y:S01]  /*3fc0*/  FMUL R4, R5, R90 ;  /* 0x0000005a05047220 */ /* 0x000fe20000400000 */
[----:B------:R-:W-:-:S03]  /*3fd0*/  @P3 IMAD.MOV.U32 R5, RZ, RZ, R15 ;  /* 0x000000ffff053224 */ /* 0x000fc600078e000f */
[----:B------:R-:W-:-:S05]  /*3fe0*/  FFMA R4, R29, R22, R4 ;  /* 0x000000161d047223 */ /* 0x000fca0000000004 */
[----:B------:R-:W-:-:S04]  /*3ff0*/  F2FP.BF16.F32.PACK_AB R4, RZ, R4 ;  /* 0x00000004ff04723e */ /* 0x000fc800000010ff */
[----:B------:R-:W-:Y:S01]  /*4000*/  PRMT R8, R4, 0x7610, R8 ;  /* 0x0000761004087816 */ /* 0x000fe20000000008 */
[----:B------:R-:W-:-:S05]  /*4010*/  @P3 IMAD.MOV.U32 R4, RZ, RZ, R14 ;  /* 0x000000ffff043224 */ /* 0x000fca00078e000e */
[----:B------:R0:W-:Y:S01]  /*4020*/  @P3 STG.E.U16 desc[UR38][R4.64+0x12], R8 ;  /* 0x0000120804003986 */ /* 0x0001e2000c101526 */
[----:B------:R-:W-:-:S04]  /*4030*/  ISETP.NE.AND P3, PT, R116, RZ, PT ;  /* 0x000000ff7400720c */ /* 0x000fc80003f65270 */
[----:B------:R-:W-:-:S13]  /*4040*/  ISETP.GT.AND P3, PT, R3, 0x88, P3 ;  /* 0x000000880300780c */ /* 0x000fda0001f64270 */
[----:B0-----:R-:W-:Y:S05]  /*4050*/  @!P3 BRA `(.L_x_105) ;  /* 0x000000000004b947 */ /* 0x001fea0003800000 */
[----:B------:R0:W5:Y:S02]  /*4060*/  LDG.E.LTC128B.U16 R118, desc[UR38][R12.64+0x10] ;  /* 0x000010260c767981 */ /* 0x000164000c1e1520 */
.L_x_105:
[----:B------:R-:W-:Y:S05]  /*4070*/  BSYNC B1 ;  /* 0x0000000000017941 */ /* 0x000fea0003800000 */
.L_x_104:
        /* <DEDUP_REMOVED lines=9> */
.L_x_107:
[----:B------:R-:W-:Y:S05]  /*4110*/  BSYNC B1 ;  /* 0x0000000000017941 */ /* 0x000fea0003800000 */
.L_x_106:
[----:B-----5:R-:W-:Y:S01]  /*4120*/  IMAD.U32 R5, R118, 0x10000, RZ ;  /* 0x0001000076057824 */ /* 0x020fe200078e00ff */
[----:B------:R-:W-:Y:S01]  /*4130*/  ISETP.NE.AND P5, PT, R101, RZ, PT ;  /* 0x000000ff6500720c */ /* 0x000fe20003fa5270 */
[----:B------:R-:W-:Y:S02]  /*4140*/  BSSY B1, `(.L_x_108) ;  /* 0x000000b000017945 */ /* 0x000fe40003800000 */
[----:B------:R-:W-:Y:S01]  /*4150*/  FMUL R4, R5, R90 ;  /* 0x0000005a05047220 */ /* 0x000fe20000400000 */
[----:B------:R-:W-:-:S03]  /*4160*/  @P3 IMAD.MOV.U32 R5, RZ, RZ, R7 ;  /* 0x000000ffff053224 */ /* 0x000fc600078e0007 */
[----:B------:R-:W-:-:S05]  /*4170*/  FFMA R4, R31, R22, R4 ;  /* 0x000000161f047223 */ /* 0x000fca0000000004 */
[----:B------:R-:W-:-:S04]  /*4180*/  F2FP.BF16.F32.PACK_AB R4, RZ, R4 ;  /* 0x00000004ff04723e */ /* 0x000fc800000010ff */
[----:B------:R-:W-:Y:S01]  /*4190*/  PRMT R8, R4, 0x7610, R8 ;  /* 0x0000761004087816 */ /* 0x000fe20000000008 */
[----:B------:R-:W-:-:S05]  /*41a0*/  @P3 IMAD.MOV.U32 R4, RZ, RZ, R6 ;  /* 0x000000ffff043224 */ /* 0x000fca00078e0006 */
[----:B------:R0:W-:Y:S01]  /*41b0*/  @P3 STG.E.U16 desc[UR38][R4.64+0x12], R8 ;  /* 0x0000120804003986 */ /* 0x0001e2000c101526 */
[----:B------:R-:W-:-:S13]  /*41c0*/  ISETP.GT.AND P3, PT, R3, 0x80, P5 ;  /* 0x000000800300780c */ /* 0x000fda0002f64270 */
[----:B0-----:R-:W-:Y:S05]  /*41d0*/  @!P3 BRA `(.L_x_109) ;  /* 0x000000000004b947 */ /* 0x001fea0003800000 */
[----:B------:R0:W5:Y:S02]  /*41e0*/  LDG.E.LTC128B.U16 R118, desc[UR38][R58.64+0x20] ;  /* 0x000020263a767981 */ /* 0x000164000c1e1520 */
.L_x_109:
[----:B------:R-:W-:Y:S05]  /*41f0*/  BSYNC B1 ;  /* 0x0000000000017941 */ /* 0x000fea0003800000 */
.L_x_108:
        /* <DEDUP_REMOVED lines=13> */
.L_x_111:
[----:B------:R-:W-:Y:S05]  /*42d0*/  BSYNC B1 ;  /* 0x0000000000017941 */ /* 0x000fea0003800000 */
.L_x_110:
        /* <DEDUP_REMOVED lines=13> */
.L_x_113:
[----:B------:R-:W-:Y:S05]  /*43b0*/  BSYNC B1 ;  /* 0x0000000000017941 */ /* 0x000fea0003800000 */
.L_x_112:
[----:B-----5:R-:W-:Y:S01]  /*43c0*/  IMAD.U32 R5, R118, 0x10000, RZ ;  /* 0x0001000076057824 */ /* 0x020fe200078e00ff */
[----:B------:R-:W-:Y:S01]  /*43d0*/  BSSY B1, `(.L_x_114) ;  /* 0x000000b000017945 */ /* 0x000fe20003800000 */
[----:B------:R-:W-:Y:S02]  /*43e0*/  @P3 IMAD.MOV.U32 R4, RZ, RZ, R6 ;  /* 0x000000ffff043224 */ /* 0x000fe400078e0006 */
        /* <DEDUP_REMOVED lines=9> */
.L_x_115:
[----:B------:R-:W-:Y:S05]  /*4480*/  BSYNC B1 ;  /* 0x0000000000017941 */ /* 0x000fea0003800000 */
.L_x_114:
        /* <DEDUP_REMOVED lines=13> */
.L_x_117:
[----:B------:R-:W-:Y:S05]  /*4560*/  BSYNC B1 ;  /* 0x0000000000017941 */ /* 0x000fea0003800000 */
.L_x_116:
        /* <DEDUP_REMOVED lines=13> */
.L_x_119:
[----:B------:R-:W-:Y:S05]  /*4640*/  BSYNC B1 ;  /* 0x0000000000017941 */ /* 0x000fea0003800000 */
.L_x_118:
        /* <DEDUP_REMOVED lines=13> */
.L_x_121:
[----:B------:R-:W-:Y:S05]  /*4720*/  BSYNC B1 ;  /* 0x0000000000017941 */ /* 0x000fea0003800000 */
.L_x_120:
        /* <DEDUP_REMOVED lines=12> */
.L_x_123:
[----:B------:R-:W-:Y:S05]  /*47f0*/  BSYNC B1 ;  /* 0x0000000000017941 */ /* 0x000fea0003800000 */
.L_x_122:
        /* <DEDUP_REMOVED lines=13> */
.L_x_125:
[----:B------:R-:W-:Y:S05]  /*48d0*/  BSYNC B1 ;  /* 0x0000000000017941 */ /* 0x000fea0003800000 */
.L_x_124:
        /* <DEDUP_REMOVED lines=13> */
.L_x_127:
[----:B------:R-:W-:Y:S05]  /*49b0*/  BSYNC B1 ;  /* 0x0000000000017941 */ /* 0x000fea0003800000 */
.L_x_126:
        /* <DEDUP_REMOVED lines=13> */
.L_x_129:
[----:B------:R-:W-:Y:S05]  /*4a90*/  BSYNC B1 ;  /* 0x0000000000017941 */ /* 0x000fea0003800000 */
.L_x_128:
        /* <DEDUP_REMOVED lines=12> */
.L_x_131:
[----:B------:R-:W-:Y:S05]  /*4b60*/  BSYNC B1 ;  /* 0x0000000000017941 */ /* 0x000fea0003800000 */
.L_x_130:
        /* <DEDUP_REMOVED lines=13> */
.L_x_133:
[----:B------:R-:W-:Y:S05]  /*4c40*/  BSYNC B1 ;  /* 0x0000000000017941 */ /* 0x000fea0003800000 */
.L_x_132:
        /* <DEDUP_REMOVED lines=12> */
.L_x_135:
[----:B------:R-:W-:Y:S05]  /*4d10*/  BSYNC B1 ;  /* 0x0000000000017941 */ /* 0x000fea0003800000 */
.L_x_134:
        /* <DEDUP_REMOVED lines=12> */
.L_x_137:
[----:B------:R-:W-:Y:S05]  /*4de0*/  BSYNC B1 ;  /* 0x0000000000017941 */ /* 0x000fea0003800000 */
.L_x_136:
        /* <DEDUP_REMOVED lines=12> */
.L_x_139:
[----:B------:R-:W-:Y:S05]  /*4eb0*/  BSYNC B1 ;  /* 0x0000000000017941 */ /* 0x000fea0003800000 */
.L_x_138:
        /* <DEDUP_REMOVED lines=12> */
.L_x_141:
[----:B------:R-:W-:Y:S05]  /*4f80*/  BSYNC B1 ;  /* 0x0000000000017941 */ /* 0x000fea0003800000 */
.L_x_140:
        /* <DEDUP_REMOVED lines=12> */
.L_x_143:
[----:B------:R-:W-:Y:S05]  /*5050*/  BSYNC B1 ;  /* 0x0000000000017941 */ /* 0x000fea0003800000 */
.L_x_142:
[----:B-----5:R-:W-:Y:S01]  /*5060*/  IMAD.U32 R5, R118, 0x10000, RZ ;  /* 0x0001000076057824 */ /* 0x020fe200078e00ff */
[----:B------:R-:W-:Y:S01]  /*5070*/  ISETP.GT.AND P6, PT, R3, 0x88, P6 ;  /* 0x000000880300780c */ /* 0x000fe200037c4270 */
        /* <DEDUP_REMOVED lines=8> */
[----:B------:R-:W-:Y:S05]  /*5100*/  @!P6 BRA `(.L_x_145) ;  /* 0x000000000004e947 */ /* 0x000fea0003800000 */
[----:B------:R0:W5:Y:S02]  /*5110*/  LDG.E.LTC128B.U16 R118, desc[UR38][R12.64+0x60] ;  /* 0x000060260c767981 */ /* 0x000164000c1e1520 */
.L_x_145:
[----:B------:R-:W-:Y:S05]  /*5120*/  BSYNC B1 ;  /* 0x0000000000017941 */ /* 0x000fea0003800000 */
.L_x_144:
[----:B0----5:R-:W-:Y:S01]  /*5130*/  IMAD.U32 R5, R118, 0x10000, RZ ;  /* 0x0001000076057824 */ /* 0x021fe200078e00ff */
[----:B------:R-:W-:Y:S01]  /*5140*/  ISETP.GT.AND P2, PT, R3, 0x88, P2 ;  /* 0x000000880300780c */ /* 0x000fe20001744270 */
        /* <DEDUP_REMOVED lines=8> */
[----:B------:R-:W-:Y:S05]  /*51d0*/  @!P2 BRA `(.L_x_147) ;  /* 0x000000000004a947 */ /* 0x000fea0003800000 */
[----:B------:R0:W5:Y:S02]  /*51e0*/  LDG.E.LTC128B.U16 R118, desc[UR38][R12.64+0x62] ;  /* 0x000062260c767981 */ /* 0x000164000c1e1520 */
.L_x_147:
[----:B------:R-:W-:Y:S05]  /*51f0*/  BSYNC B1 ;  /* 0x0000000000017941 */ /* 0x000fea0003800000 */
.L_x_146:
[----:B0----5:R-:W-:Y:S01]  /*5200*/  IMAD.U32 R5, R118, 0x10000, RZ ;  /* 0x0001000076057824 */ /* 0x021fe200078e00ff */
        /* <DEDUP_REMOVED lines=11> */
.L_x_149:
[----:B------:R-:W-:Y:S05]  /*52c0*/  BSYNC B1 ;  /* 0x0000000000017941 */ /* 0x000fea0003800000 */
.L_x_148:
        /* <DEDUP_REMOVED lines=12> */
.L_x_151:
[----:B------:R-:W-:Y:S05]  /*5390*/  BSYNC B1 ;  /* 0x0000000000017941 */ /* 0x000fea0003800000 */
.L_x_150:
[----:B0----5:R-:W-:Y:S01]  /*53a0*/  IMAD.U32 R5, R118, 0x10000, RZ ;  /* 0x0001000076057824 */ /* 0x021fe200078e00ff */
[----:B------:R-:W-:Y:S01]  /*53b0*/  ISETP.GT.AND P1, PT, R3, 0x88, P1 ;  /* 0x000000880300780c */ /* 0x000fe20000f24270 */
[----:B------:R-:W-:Y:S02]  /*53c0*/  BSSY B1, `(.L_x_152) ;  /* 0x0000007000017945 */ /* 0x000fe40003800000 */
[----:B------:R-:W-:-:S04]  /*53d0*/  FMUL R4, R5, R90 ;  /* 0x0000005a05047220 */ /* 0x000fc80000400000 */
[----:B------:R-:W-:-:S05]  /*53e0*/  FFMA R4, R53, R22, R4 ;  /* 0x0000001635047223 */ /* 0x000fca0000000004 */
[----:B------:R-:W-:-:S05]  /*53f0*/  F2FP.BF16.F32.PACK_AB R4, RZ, R4 ;  /* 0x00000004ff04723e */ /* 0x000fca00000010ff */
[----:B------:R0:W-:Y:S01]  /*5400*/  @P2 STG.E.U16 desc[UR38][R14.64+0x72], R4 ;  /* 0x000072040e002986 */ /* 0x0001e2000c101526 */
[----:B------:R-:W-:Y:S05]  /*5410*/  @!P1 BRA `(.L_x_153) ;  /* 0x0000000000049947 */ /* 0x000fea0003800000 */
[----:B------:R0:W5:Y:S02]  /*5420*/  LDG.E.LTC128B.U16 R118, desc[UR38][R12.64+0x70] ;  /* 0x000070260c767981 */ /* 0x000164000c1e1520 */
.L_x_153:
[----:B------:R-:W-:Y:S05]  /*5430*/  BSYNC B1 ;  /* 0x0000000000017941 */ /* 0x000fea0003800000 */
.L_x_152:
[----:B-----5:R-:W-:Y:S01]  /*5440*/  IMAD.U32 R5, R118, 0x10000, RZ ;  /* 0x0001000076057824 */ /* 0x020fe200078e00ff */
[----:B------:R-:W-:Y:S01]  /*5450*/  ISETP.GT.AND P0, PT, R3, 0x88, P0 ;  /* 0x000000880300780c */ /* 0x000fe20000704270 */
[----:B0-----:R-:W-:Y:S01]  /*5460*/  @P1 IMAD.MOV.U32 R4, RZ, RZ, R6 ;  /* 0x000000ffff041224 */ /* 0x001fe200078e0006 */
        /* <DEDUP_REMOVED lines=9> */
.L_x_155:
[----:B------:R-:W-:Y:S05]  /*5500*/  BSYNC B1 ;  /* 0x0000000000017941 */ /* 0x000fea0003800000 */
.L_x_154:
[----:B------:R-:W-:Y:S05]  /*5510*/  @!P0 BRA `(.L_x_156) ;  /* 0x0000001400688947 */ /* 0x000fea0003800000 */
[----:B-----5:R-:W-:-:S04]  /*5520*/  IMAD.U32 R3, R118, 0x10000, RZ ;  /* 0x0001000076037824 */ /* 0x020fc800078e00ff */
[----:B0-----:R-:W-:-:S04]  /*5530*/  FMUL R4, R3, R90 ;  /* 0x0000005a03047220 */ /* 0x001fc80000400000 */
[----:B------:R-:W-:-:S05]  /*5540*/  FFMA R4, R55, R22, R4 ;  /* 0x0000001637047223 */ /* 0x000fca0000000004 */
[----:B------:R-:W-:-:S05]  /*5550*/  F2FP.BF16.F32.PACK_AB R4, RZ, R4 ;  /* 0x00000004ff04723e */ /* 0x000fca00000010ff */
[----:B------:R0:W-:Y:S01]  /*5560*/  STG.E.U16 desc[UR38][R6.64+0x72], R4 ;  /* 0x0000720406007986 */ /* 0x0001e2000c101526 */
[----:B------:R-:W-:Y:S05]  /*5570*/  BRA `(.L_x_156) ;  /* 0x0000001400507947 */ /* 0x000fea0003800000 */
.L_x_33:
[----:B------:R-:W-:Y:S01]  /*5580*/  ULDC.64 UR4, c[0x0][0x5c0] ;  /* 0x0001700000047ab9 */ /* 0x000fe20000000a00 */
[----:B------:R-:W-:Y:S01]  /*5590*/  ISETP.GT.AND P4, PT, R4, 0x1, PT ;  /* 0x000000010400780c */ /* 0x000fe20003f84270 */
[-C--:B------:R-:W-:Y:S01]  /*55a0*/  FMUL R56, R56, R22.reuse ;  /* 0x0000001638387220 */ /* 0x080fe20000400000 */
[----:B------:R-:W-:Y:S01]  /*55b0*/  LEA R10, P1, R110, UR4, 0x1 ;  /* 0x000000046e0a7c11 */ /* 0x000fe2000f8208ff */
[-C--:B------:R-:W-:Y:S01]  /*55c0*/  FMUL R57, R57, R22.reuse ;  /* 0x0000001639397220 */ /* 0x080fe20000400000 */
[C---:B------:R-:W-:Y:S01]  /*55d0*/  IMAD.SHL.U32 R7, R91.reuse, 0x2, RZ ;  /* 0x000000025b077824 */ /* 0x040fe200078e00ff */
[----:B------:R-:W-:Y:S01]  /*55e0*/  SHF.L.U64.HI R5, R91, 0x1, R94 ;  /* 0x000000015b057819 */ /* 0x000fe2000001025e */
[----:B------:R-:W-:Y:S01]  /*55f0*/  IMAD.SHL.U32 R23, R92, 0x2, RZ ;  /* 0x000000025c177824 */ /* 0x000fe200078e00ff */
[----:B------:R-:W-:Y:S01]  /*5600*/  LEA.HI.X R11, R110, UR5, R21, 0x1, P1 ;  /* 0x000000056e0b7c11 */ /* 0x000fe200088f0c15 */
[-C--:B------:R-:W-:Y:S01]  /*5610*/  FMUL R58, R58, R22.reuse ;  /* 0x000000163a3a7220 */ /* 0x080fe20000400000 */
[----:B------:R-:W-:Y:S01]  /*5620*/  ISETP.GT.AND P1, PT, R3, RZ, P4 ;  /* 0x000000ff0300720c */ /* 0x000fe20002724270 */
[----:B------:R-:W-:Y:S01]  /*5630*/  FMUL R59, R59, R22 ;  /* 0x000000163b3b7220 */ /* 0x000fe20000400000 */
[----:B------:R-:W-:Y:S01]  /*5640*/  F2FP.BF16.F32.PACK_AB R56, RZ, R56 ;  /* 0x00000038ff38723e */ /* 0x000fe200000010ff */
[-C--:B------:R-:W-:Y:S01]  /*5650*/  FMUL R60, R60, R22.reuse ;  /* 0x000000163c3c7220 */ /* 0x080fe20000400000 */
[----:B------:R-:W-:Y:S01]  /*5660*/  F2FP.BF16.F32.PACK_AB R57, RZ, R57 ;  /* 0x00000039ff39723e */ /* 0x000fe200000010ff */
[----:B------:R-:W-:Y:S01]  /*5670*/  FMUL R61, R61, R22 ;  /* 0x000000163d3d7220 */ /* 0x000fe20000400000 */
[----:B------:R-:W-:Y:S01]  /*5680*/  SHF.L.U64.HI R13, R92, 0x1, R93 ;  /* 0x000000015c0d7819 */ /* 0x000fe2000001025d */
[----:B------:R-:W-:Y:S01]  /*5690*/  @P0 STG.E.U16 desc[UR38][R10.64], R56 ;  /* 0x000000380a000986 */ /* 0x000fe2000c101526 */
[----:B------:R-:W-:Y:S01]  /*56a0*/  IADD3 R8, P0, R7, R10, RZ ;  /* 0x0000000a07087210 */ /* 0x000fe20007f1e0ff */
[-C--:B------:R-:W-:Y:S01]  /*56b0*/  FMUL R62, R62, R22.reuse ;  /* 0x000000163e3e7220 */ /* 0x080fe20000400000 */
[----:B------:R-:W-:Y:S01]  /*56c0*/  ISETP.GT.AND P2, PT, R3, 0x8, P5 ;  /* 0x000000080300780c */ /* 0x000fe20002f44270 */
[----:B------:R-:W-:Y:S01]  /*56d0*/  FMUL R63, R63, R22 ;  /* 0x000000163f3f7220 */ /* 0x000fe20000400000 */
[----:B------:R-:W-:Y:S01]  /*56e0*/  ISETP.GT.AND P3, PT, R4, 0x8, PT ;  /* 0x000000080400780c */ /* 0x000fe20003f64270 */
[----:B------:R-:W-:Y:S01]  /*56f0*/  IMAD.X R9, R5, 0x1, R11, P0 ;  /* 0x0000000105097824 */ /* 0x000fe200000e060b */
[----:B------:R-:W-:Y:S01]  /*5700*/  @P1 STG.E.U16 desc[UR38][R10.64+0x2], R57 ;  /* 0x000002390a001986 */ /* 0x000fe2000c101526 */
[----:B------:R-:W-:Y:S01]  /*5710*/  IADD3 R6, P0, P1, R23, R10, R7 ;  /* 0x0000000a17067210 */ /* 0x000fe2000791e007 */
[----:B------:R-:W-:Y:S01]  /*5720*/  FMUL R64, R64, R22 ;  /* 0x0000001640407220 */ /* 0x000fe20000400000 */
[----:B------:R-:W-:Y:S01]  /*5730*/  F2FP.BF16.F32.PACK_AB R58, RZ, R58 ;  /* 0x0000003aff3a723e */ /* 0x000fe200000010ff */
[-C--:B------:R-:W-:Y:S01]  /*5740*/  FMUL R65, R65, R22.reuse ;  /* 0x0000001641417220 */ /* 0x080fe20000400000 */
[----:B------:R-:W-:Y:S01]  /*5750*/  IADD3.X R7, R13, R11, R5, P0, P1 ;  /* 0x0000000b0d077210 */ /* 0x000fe200007e2405 */
[-C--:B------:R-:W-:Y:S01]  /*5760*/  FMUL R66, R66, R22.reuse ;  /* 0x0000001642427220 */ /* 0x080fe20000400000 */
[----:B------:R-:W-:Y:S01]  /*5770*/  ISETP.GT.AND P1, PT, R3, 0x8, P4 ;  /* 0x000000080300780c */ /* 0x000fe20002724270 */
[-C--:B------:R-:W-:Y:S01]  /*5780*/  FMUL R67, R67, R22.reuse ;  /* 0x0000001643437220 */ /* 0x080fe20000400000 */
[----:B------:R-:W-:Y:S01]  /*5790*/  ISETP.GT.AND P0, PT, R3, RZ, P3 ;  /* 0x000000ff0300720c */ /* 0x000fe20001f04270 */
[----:B------:R-:W-:Y:S01]  /*57a0*/  @P2 STG.E.U16 desc[UR38][R8.64], R58 ;  /* 0x0000003a08002986 */ /* 0x000fe2000c101526 */
[----:B------:R-:W-:Y:S01]  /*57b0*/  F2FP.BF16.F32.PACK_AB R59, RZ, R59 ;  /* 0x0000003bff3b723e */ /* 0x000fe200000010ff */
[----:B------:R-:W-:Y:S01]  /*57c0*/  FMUL R68, R68, R22 ;  /* 0x0000001644447220 */ /* 0x000fe20000400000 */
[----:B------:R-:W-:Y:S01]  /*57d0*/  F2FP.BF16.F32.PACK_AB R60, RZ, R60 ;  /* 0x0000003cff3c723e */ /* 0x000fe200000010ff */
[-C--:B------:R-:W-:Y:S01]  /*57e0*/  FMUL R69, R69, R22.reuse ;  /* 0x0000001645457220 */ /* 0x080fe20000400000 */
[----:B------:R-:W-:Y:S01]  /*57f0*/  ISETP.GT.AND P2, PT, R4, 0x9, PT ;  /* 0x000000090400780c */ /* 0x000fe20003f44270 */
[-C--:B------:R-:W-:Y:S01]  /*5800*/  FMUL R70, R70, R22.reuse ;  /* 0x0000001646467220 */ /* 0x080fe20000400000 */
[----:B------:R-:W-:Y:S01]  /*5810*/  F2FP.BF16.F32.PACK_AB R61, RZ, R61 ;  /* 0x0000003dff3d723e */ /* 0x000fe200000010ff */
[----:B------:R-:W-:Y:S01]  /*5820*/  FMUL R71, R71, R22 ;  /* 0x0000001647477220 */ /* 0x000fe20000400000 */
[----:B------:R-:W-:Y:S01]  /*5830*/  F2FP.BF16.F32.PACK_AB R62, RZ, R62 ;  /* 0x0000003eff3e723e */ /* 0x000fe200000010ff */
[----:B------:R-:W-:Y:S01]  /*5840*/  @P1 STG.E.U16 desc[UR38][R8.64+0x2], R59 ;  /* 0x0000023b08001986 */ /* 0x000fe2000c101526 */
[----:B------:R-:W-:Y:S01]  /*5850*/  F2FP.BF16.F32.PACK_AB R63, RZ, R63 ;  /* 0x0000003fff3f723e */ /* 0x000fe200000010ff */
[----:B------:R-:W-:Y:S01]  /*5860*/  FMUL R72, R72, R22 ;  /* 0x0000001648487220 */ /* 0x000fe20000400000 */
[----:B------:R-:W-:Y:S01]  /*5870*/  F2FP.BF16.F32.PACK_AB R64, RZ, R64 ;  /* 0x00000040ff40723e */ /* 0x000fe200000010ff */
[----:B------:R-:W-:Y:S01]  /*5880*/  @P0 STG.E.U16 desc[UR38][R10.64+0x10], R60 ;  /* 0x0000103c0a000986 */ /* 0x000fe2000c101526 */
[----:B------:R-:W-:Y:S01]  /*5890*/  ISETP.GT.AND P0, PT, R3, RZ, P2 ;  /* 0x000000ff0300720c */ /* 0x000fe20001704270 */
[-C--:B------:R-:W-:Y:S01]  /*58a0*/  FMUL R73, R73, R22.reuse ;  /* 0x0000001649497220 */ /* 0x080fe20000400000 */
[----:B------:R-:W-:Y:S01]  /*58b0*/  ISETP.GT.AND P1, PT, R4, 0x11, PT ;  /* 0x000000110400780c */ /* 0x000fe20003f24270 */
[-C--:B------:R-:W-:Y:S01]  /*58c0*/  FMUL R74, R74, R22.reuse ;  /* 0x000000164a4a7220 */ /* 0x080fe20000400000 */
[----:B------:R-:W-:Y:S01]  /*58d0*/  F2FP.BF16.F32.PACK_AB R65, RZ, R65 ;  /* 0x00000041ff41723e */ /* 0x000fe200000010ff */
[----:B------:R-:W-:Y:S01]  /*58e0*/  FMUL R75, R75, R22 ;  /* 0x000000164b4b7220 */ /* 0x000fe20000400000 */
[----:B------:R-:W-:Y:S01]  /*58f0*/  F2FP.BF16.F32.PACK_AB R66, RZ, R66 ;  /* 0x00000042ff42723e */ /* 0x000fe200000010ff */
[-C--:B------:R-:W-:Y:S01]  /*5900*/  FMUL R76, R76, R22.reuse ;  /* 0x000000164c4c7220 */ /* 0x080fe20000400000 */
[----:B------:R-:W-:Y:S01]  /*5910*/  F2FP.BF16.F32.PACK_AB R67, RZ, R67 ;  /* 0x00000043ff43723e */ /* 0x000fe200000010ff */
[----:B------:R-:W-:Y:S01]  /*5920*/  FMUL R77, R77, R22 ;  /* 0x000000164d4d7220 */ /* 0x000fe20000400000 */
[----:B------:R-:W-:Y:S01]  /*5930*/  F2FP.BF16.F32.PACK_AB R68, RZ, R68 ;  /* 0x00000044ff44723e */ /* 0x000fe200000010ff */
[-C--:B------:R-:W-:Y:S01]  /*5940*/  FMUL R78, R78, R22.reuse ;  /* 0x000000164e4e7220 */ /* 0x080fe20000400000 */
[----:B------:R-:W-:Y:S01]  /*5950*/  F2FP.BF16.F32.PACK_AB R69, RZ, R69 ;  /* 0x00000045ff45723e */ /* 0x000fe200000010ff */
[----:B------:R-:W-:Y:S01]  /*5960*/  @P0 STG.E.U16 desc[UR38][R10.64+0x12], R61 ;  /* 0x0000123d0a000986 */ /* 0x000fe2000c101526 */
[----:B------:R-:W-:Y:S01]  /*5970*/  ISETP.GT.AND P0, PT, R3, 0x8, P3 ;  /* 0x000000080300780c */ /* 0x000fe20001f04270 */
        /* <DEDUP_REMOVED lines=14> */
[-C--:B------:R-:W-:Y:S01]  /*5a60*/  FMUL R85, R85, R22.reuse ;  /* 0x0000001655557220 */ /* 0x080fe20000400000 */
[----:B------:R-:W-:Y:S01]  /*5a70*/  ISETP.GT.AND P2, PT, R4, 0x10, PT ;  /* 0x000000100400780c */ /* 0x000fe20003f44270 */
        /* <DEDUP_REMOVED lines=10> */
[----:B------:R-:W-:Y:S01]  /*5b20*/  @P0 STG.E.U16 desc[UR38][R8.64+0x12], R63 ;  /* 0x0000123f08000986 */ /* 0x000fe2000c101526 */
[----:B------:R-:W-:Y:S01]  /*5b30*/  ISETP.GT.AND P0, PT, R3, RZ, P2 ;  /* 0x000000ff0300720c */ /* 0x000fe20001704270 */
        /* <DEDUP_REMOVED lines=12> */
[----:B------:R-:W-:Y:S01]  /*5c00*/  @P0 STG.E.U16 desc[UR38][R10.64+0x20], R64 ;  /* 0x000020400a000986 */ /* 0x000fe2000c101526 */
[----:B------:R-:W-:Y:S01]  /*5c10*/  ISETP.GT.AND P0, PT, R3, RZ, P1 ;  /* 0x000000ff0300720c */ /* 0x000fe20000f04270 */
        /* <DEDUP_REMOVED lines=13> */
[----:B------:R-:W-:Y:S01]  /*5cf0*/  ISETP.GT.AND P0, PT, R3, 0x8, P2 ;  /* 0x000000080300780c */ /* 0x000fe20001704270 */
        /* <DEDUP_REMOVED lines=36> */
[----:B------:R-:W-:Y:S01]  /*5f40*/  FMUL R55, R55, R22 ;  /* 0x0000001637377220 */ /* 0x000fe20000400000 */
[----:B------:R-:W-:-:S02]  /*5f50*/  F2FP.BF16.F32.PACK_AB R41, RZ, R41 ;  /* 0x00000029ff29723e */ /* 0x000fc400000010ff */
[----:B------:R-:W-:Y:S01]  /*5f60*/  F2FP.BF16.F32.PACK_AB R42, RZ, R42 ;  /* 0x0000002aff2a723e */ /* 0x000fe200000010ff */
[----:B------:R-:W-:Y:S01]  /*5f70*/  @P0 STG.E.U16 desc[UR38][R10.64+0x30], R68 ;  /* 0x000030440a000986 */ /* 0x000fe2000c101526 */
[----:B------:R-:W-:Y:S02]  /*5f80*/  ISETP.GT.AND P0, PT, R3, RZ, P1 ;  /* 0x000000ff0300720c */ /* 0x000fe40000f04270 */
[----:B------:R-:W-:Y:S02]  /*5f90*/  F2FP.BF16.F32.PACK_AB R43, RZ, R43 ;  /* 0x0000002bff2b723e */ /* 0x000fe400000010ff */
[----:B------:R-:W-:Y:S02]  /*5fa0*/  F2FP.BF16.F32.PACK_AB R44, RZ, R44 ;  /* 0x0000002cff2c723e */ /* 0x000fe400000010ff */
[----:B------:R-:W-:Y:S02]  /*5fb0*/  F2FP.BF16.F32.PACK_AB R45, RZ, R45 ;  /* 0x0000002dff2d723e */ /* 0x000fe400000010ff */
[----:B------:R-:W-:-:S02]  /*5fc0*/  F2FP.BF16.F32.PACK_AB R46, RZ, R46 ;  /* 0x0000002eff2e723e */ /* 0x000fc400000010ff */
[----:B------:R-:W-:Y:S02]  /*5fd0*/  F2FP.BF16.F32.PACK_AB R47, RZ, R47 ;  /* 0x0000002fff2f723e */ /* 0x000fe400000010ff */
[----:B------:R-:W-:Y:S01]  /*5fe0*/  F2FP.BF16.F32.PACK_AB R48, RZ, R48 ;  /* 0x00000030ff30723e */ /* 0x000fe200000010ff */
[----:B------:R-:W-:Y:S01]  /*5ff0*/  @P0 STG.E.U16 desc[UR38][R10.64+0x32], R69 ;  /* 0x000032450a000986 */ /* 0x000fe2000c101526 */
[----:B------:R-:W-:Y:S02]  /*6000*/  ISETP.GT.AND P0, PT, R3, 0x8, P2 ;  /* 0x000000080300780c */ /* 0x000fe40001704270 */
[----:B------:R-:W-:Y:S02]  /*6010*/  ISETP.GT.AND P2, PT, R4, 0x20, PT ;  /* 0x000000200400780c */ /* 0x000fe40003f44270 */
[----:B------:R-:W-:Y:S02]  /*6020*/  F2FP.BF16.F32.PACK_AB R49, RZ, R49 ;  /* 0x00000031ff31723e */ /* 0x000fe400000010ff */
[----:B------:R-:W-:-:S02]  /*6030*/  F2FP.BF16.F32.PACK_AB R50, RZ, R50 ;  /* 0x00000032ff32723e */ /* 0x000fc400000010ff */
[----:B------:R-:W-:Y:S02]  /*6040*/  F2FP.BF16.F32.PACK_AB R51, RZ, R51 ;  /* 0x00000033ff33723e */ /* 0x000fe400000010ff */
[----:B------:R-:W-:Y:S02]  /*6050*/  F2FP.BF16.F32.PACK_AB R52, RZ, R52 ;  /* 0x00000034ff34723e */ /* 0x000fe400000010ff */
[----:B------:R-:W-:Y:S01]  /*6060*/  F2FP.BF16.F32.PACK_AB R53, RZ, R53 ;  /* 0x00000035ff35723e */ /* 0x000fe200000010ff */
[----:B------:R-:W-:Y:S01]  /*6070*/  @P0 STG.E.U16 desc[UR38][R8.64+0x30], R70 ;  /* 0x0000304608000986 */ /* 0x000fe2000c101526 */
[----:B------:R-:W-:Y:S02]  /*6080*/  ISETP.GT.AND P0, PT, R3, 0x8, P1 ;  /* 0x000000080300780c */ /* 0x000fe40000f04270 */
[----:B------:R-:W-:Y:S02]  /*6090*/  ISETP.GT.AND P1, PT, R4, 0x21, PT ;  /* 0x000000210400780c */ /* 0x000fe40003f24270 */
[----:B------:R-:W-:-:S02]  /*60a0*/  F2FP.BF16.F32.PACK_AB R54, RZ, R54 ;  /* 0x00000036ff36723e */ /* 0x000fc400000010ff */
[----:B------:R-:W-:-:S07]  /*60b0*/  F2FP.BF16.F32.PACK_AB R55, RZ, R55 ;  /* 0x00000037ff37723e */ /* 0x000fce00000010ff */
[----:B------:R-:W-:Y:S01]  /*60c0*/  @P0 STG.E.U16 desc[UR38][R8.64+0x32], R71 ;  /* 0x0000324708000986 */ /* 0x000fe2000c101526 */
[----:B------:R-:W-:-:S13]  /*60d0*/  ISETP.GT.AND P0, PT, R3, RZ, P2 ;  /* 0x000000ff0300720c */ /* 0x000fda0001704270 */
[----:B------:R-:W-:Y:S01]  /*60e0*/  @P0 STG.E.U16 desc[UR38][R10.64+0x40], R72 ;  /* 0x000040480a000986 */ /* 0x000fe2000c101526 */
[----:B------:R-:W-:-:S13]  /*60f0*/  ISETP.GT.AND P0, PT, R3, RZ, P1 ;  /* 0x000000ff0300720c */ /* 0x000fda0000f04270 */
[----:B------:R-:W-:Y:S01]  /*6100*/  @P0 STG.E.U16 desc[UR38][R10.64+0x42], R73 ;  /* 0x000042490a000986 */ /* 0x000fe2000c101526 */
[----:B------:R-:W-:Y:S02]  /*6110*/  ISETP.GT.AND P0, PT, R3, 0x8, P2 ;  /* 0x000000080300780c */ /* 0x000fe40001704270 */
[----:B------:R-:W-:-:S11]  /*6120*/  ISETP.GT.AND P2, PT, R4, 0x38, PT ;  /* 0x000000380400780c */ /* 0x000fd60003f44270 */
[----:B------:R-:W-:Y:S01]  /*6130*/  @P0 STG.E.U16 desc[UR38][R8.64+0x40], R74 ;  /* 0x0000404a08000986 */ /* 0x000fe2000c101526 */
[----:B------:R-:W-:Y:S02]  /*6140*/  ISETP.GT.AND P0, PT, R3, 0x8, P1 ;  /* 0x000000080300780c */ /* 0x000fe40000f04270 */
[----:B------:R-:W-:-:S11]  /*6150*/  ISETP.GT.AND P1, PT, R4, 0x28, PT ;  /* 0x000000280400780c */ /* 0x000fd60003f24270 */
[----:B------:R-:W-:Y:S01]  /*6160*/  @P0 STG.E.U16 desc[UR38][R8.64+0x42], R75 ;  /* 0x0000424b08000986 */ /* 0x000fe2000c101526 */
[----:B------:R-:W-:-:S13]  /*6170*/  ISETP.GT.AND P0, PT, R3, RZ, P1 ;  /* 0x000000ff0300720c */ /* 0x000fda0000f04270 */
[----:B------:R-:W-:Y:S01]  /*6180*/  @P0 STG.E.U16 desc[UR38][R10.64+0x50], R76 ;  /* 0x0000504c0a000986 */ /* 0x000fe2000c101526 */
[----:B------:R-:W-:-:S13]  /*6190*/  ISETP.GT.AND P0, PT, R3, RZ, P4 ;  /* 0x000000ff0300720c */ /* 0x000fda0002704270 */
[----:B------:R-:W-:Y:S01]  /*61a0*/  @P0 STG.E.U16 desc[UR38][R10.64+0x52], R77 ;  /* 0x0000524d0a000986 */ /* 0x000fe2000c101526 */
[----:B------:R-:W-:-:S13]  /*61b0*/  ISETP.GT.AND P0, PT, R3, 0x8, P1 ;  /* 0x000000080300780c */ /* 0x000fda0000f04270 */
[----:B------:R-:W-:Y:S01]  /*61c0*/  @P0 STG.E.U16 desc[UR38][R8.64+0x50], R78 ;  /* 0x0000504e08000986 */ /* 0x000fe2000c101526 */
[----:B------:R-:W-:-:S13]  /*61d0*/  ISETP.GT.AND P0, PT, R3, 0x8, P4 ;  /* 0x000000080300780c */ /* 0x000fda0002704270 */
[----:B------:R-:W-:Y:S01]  /*61e0*/  @P0 STG.E.U16 desc[UR38][R8.64+0x52], R79 ;  /* 0x0000524f08000986 */ /* 0x000fe2000c101526 */
[----:B------:R-:W-:-:S04]  /*61f0*/  ISETP.GT.AND P0, PT, R4, 0x30, PT ;  /* 0x000000300400780c */ /* 0x000fc80003f04270 */
        /* <DEDUP_REMOVED lines=8> */
[----:B------:R-:W-:-:S05]  /*6280*/  IADD3 R14, P1, R23, R8, RZ ;  /* 0x00000008170e7210 */ /* 0x000fca0007f3e0ff */
[----:B------:R-:W-:Y:S01]  /*6290*/  IMAD.X R15, R13, 0x1, R9, P1 ;  /* 0x000000010d0f7824 */ /* 0x000fe200008e0609 */
[----:B------:R-:W-:-:S13]  /*62a0*/  ISETP.GT.AND P1, PT, R3, RZ, P2 ;  /* 0x000000ff0300720c */ /* 0x000fda0001724270 */
[----:B------:R-:W-:Y:S01]  /*62b0*/  @P1 STG.E.U16 desc[UR38][R10.64+0x70], R84 ;  /* 0x000070540a001986 */ /* 0x000fe2000c101526 */
[----:B------:R-:W-:-:S05]  /*62c0*/  IADD3 R20, P1, R23, R8, RZ ;  /* 0x0000000817147210 */ /* 0x000fca0007f3e0ff */
[----:B------:R-:W-:Y:S01]  /*62d0*/  IMAD.X R21, R13, 0x1, R9, P1 ;  /* 0x000000010d157824 */ /* 0x000fe200008e0609 */
[----:B------:R-:W-:-:S05]  /*62e0*/  IADD3 R12, P1, R23, R10, RZ ;  /* 0x0000000a170c7210 */ /* 0x000fca0007f3e0ff */
[----:B------:R-:W-:Y:S01]  /*62f0*/  IMAD.X R13, R13, 0x1, R11, P1 ;  /* 0x000000010d0d7824 */ /* 0x000fe200008e060b */
[----:B------:R-:W-:-:S04]  /*6300*/  ISETP.GT.AND P1, PT, R4, 0x39, PT ;  /* 0x000000390400780c */ /* 0x000fc80003f24270 */
[----:B------:R-:W-:-:S13]  /*6310*/  ISETP.GT.AND P6, PT, R3, RZ, P1 ;  /* 0x000000ff0300720c */ /* 0x000fda0000fc4270 */
[----:B------:R-:W-:Y:S01]  /*6320*/  @P6 STG.E.U16 desc[UR38][R10.64+0x72], R85 ;  /* 0x000072550a006986 */ /* 0x000fe2000c101526 */
[----:B------:R-:W-:-:S13]  /*6330*/  ISETP.GT.AND P6, PT, R3, 0x8, P2 ;  /* 0x000000080300780c */ /* 0x000fda00017c4270 */
[----:B------:R-:W-:Y:S01]  /*6340*/  @P6 STG.E.U16 desc[UR38][R8.64+0x70], R86 ;  /* 0x0000705608006986 */ /* 0x000fe2000c101526 */
[----:B------:R-:W-:-:S13]  /*6350*/  ISETP.GT.AND P6, PT, R3, 0x8, P1 ;  /* 0x000000080300780c */ /* 0x000fda0000fc4270 */
[----:B------:R0:W-:Y:S01]  /*6360*/  @P6 STG.E.U16 desc[UR38][R8.64+0x72], R87 ;  /* 0x0000725708006986 */ /* 0x0001e2000c101526 */
[C---:B------:R-:W-:Y:S02]  /*6370*/  ISETP.GT.AND P6, PT, R3.reuse, 0x80, P5 ;  /* 0x000000800300780c */ /* 0x040fe40002fc4270 */
[----:B------:R-:W-:-:S11]  /*6380*/  ISETP.GT.AND P5, PT, R3, 0x88, P5 ;  /* 0x000000880300780c */ /* 0x000fd60002fa4270 */
[----:B------:R-:W-:Y:S01]  /*6390*/  @P6 STG.E.U16 desc[UR38][R12.64], R24 ;  /* 0x000000180c006986 */ /* 0x000fe2000c101526 */
[----:B------:R-:W-:-:S04]  /*63a0*/  ISETP.GT.AND P6, PT, R4, 0x1, PT ;  /* 0x000000010400780c */ /* 0x000fc80003fc4270 */
[----:B------:R-:W-:-:S13]  /*63b0*/  ISETP.GT.AND P6, PT, R3, 0x80, P6 ;  /* 0x000000800300780c */ /* 0x000fda00037c4270 */
[----:B0-----:R-:W-:Y:S02]  /*63c0*/  @P6 IMAD.MOV.U32 R8, RZ, RZ, R12 ;  /* 0x000000ffff086224 */ /* 0x001fe400078e000c */
[----:B------:R-:W-:-:S05]  /*63d0*/  @P6 IMAD.MOV.U32 R9, RZ, RZ, R13 ;  /* 0x000000ffff096224 */ /* 0x000fca00078e000d */
[----:B------:R0:W-:Y:S01]  /*63e0*/  @P6 STG.E.U16 desc[UR38][R8.64+0x2], R25 ;  /* 0x0000021908006986 */ /* 0x0001e2000c101526 */
[----:B------:R-:W-:-:S03]  /*63f0*/  ISETP.GT.AND P6, PT, R4, 0x1, PT ;  /* 0x000000010400780c */ /* 0x000fc60003fc4270 */
[----:B------:R-:W-:Y:S01]  /*6400*/  @P5 STG.E.U16 desc[UR38][R14.64], R26 ;  /* 0x0000001a0e005986 */ /* 0x000fe2000c101526 */
[----:B------:R-:W-:Y:S02]  /*6410*/  ISETP.GT.AND P5, PT, R3, 0x88, P6 ;  /* 0x000000880300780c */ /* 0x000fe400037a4270 */
[----:B------:R-:W-:-:S11]  /*6420*/  ISETP.GT.AND P6, PT, R4, 0x8, PT ;  /* 0x000000080400780c */ /* 0x000fd60003fc4270 */
[----:B------:R-:W-:Y:S01]  /*6430*/  @P5 STG.E.U16 desc[UR38][R20.64+0x2], R27 ;  /* 0x0000021b14005986 */ /* 0x000fe2000c101526 */
[----:B------:R-:W-:Y:S02]  /*6440*/  ISETP.GT.AND P5, PT, R3, 0x80, P6 ;  /* 0x000000800300780c */ /* 0x000fe400037a4270 */
[----:B------:R-:W-:-:S11]  /*6450*/  ISETP.GT.AND P6, PT, R4, 0x9, PT ;  /* 0x000000090400780c */ /* 0x000fd60003fc4270 */
[----:B0-----:R-:W-:Y:S02]  /*6460*/  @P5 IMAD.MOV.U32 R8, RZ, RZ, R12 ;  /* 0x000000ffff085224 */ /* 0x001fe400078e000c */
[----:B------:R-:W-:-:S05]  /*6470*/  @P5 IMAD.MOV.U32 R9, RZ, RZ, R13 ;  /* 0x000000ffff095224 */ /* 0x000fca00078e000d */
[----:B------:R0:W-:Y:S01]  /*6480*/  @P5 STG.E.U16 desc[UR38][R8.64+0x10], R28 ;  /* 0x0000101c08005986 */ /* 0x0001e2000c101526 */
[----:B------:R-:W-:-:S13]  /*6490*/  ISETP.GT.AND P5, PT, R3, 0x80, P6 ;  /* 0x000000800300780c */ /* 0x000fda00037a4270 */
[----:B0-----:R-:W-:Y:S02]  /*64a0*/  @P5 IMAD.MOV.U32 R8, RZ, RZ, R12 ;  /* 0x000000ffff085224 */ /* 0x001fe400078e000c */
[----:B------:R-:W-:-:S05]  /*64b0*/  @P5 IMAD.MOV.U32 R9, RZ, RZ, R13 ;  /* 0x000000ffff095224 */ /* 0x000fca00078e000d */
[----:B------:R0:W-:Y:S01]  /*64c0*/  @P5 STG.E.U16 desc[UR38][R8.64+0x12], R29 ;  /* 0x0000121d08005986 */ /* 0x0001e2000c101526 */
[----:B------:R-:W-:-:S04]  /*64d0*/  ISETP.GT.AND P5, PT, R4, 0x8, PT ;  /* 0x000000080400780c */ /* 0x000fc80003fa4270 */
[----:B------:R-:W-:-:S13]  /*64e0*/  ISETP.GT.AND P5, PT, R3, 0x88, P5 ;  /* 0x000000880300780c */ /* 0x000fda0002fa4270 */
        /* <DEDUP_REMOVED lines=42> */
[----:B------:R-:W-:Y:S01]  /*6790*/  @P5 STG.E.U16 desc[UR38][R8.64+0x42], R41 ;  /* 0x0000422908005986 */ /* 0x000fe2000c101526 */
[----:B------:R-:W-:-:S04]  /*67a0*/  ISETP.GT.AND P5, PT, R4, 0x20, PT ;  /* 0x000000200400780c */ /* 0x000fc80003fa4270 */
[----:B------:R-:W-:-:S13]  /*67b0*/  ISETP.GT.AND P5, PT, R3, 0x88, P5 ;  /* 0x000000880300780c */ /* 0x000fda0002fa4270 */
[----:B------:R-:W-:Y:S01]  /*67c0*/  @P5 STG.E.U16 desc[UR38][R6.64+0x40], R42 ;  /* 0x0000402a06005986 */ /* 0x000fe2000c101526 */
[----:B------:R-:W-:Y:S02]  /*67d0*/  ISETP.GT.AND P5, PT, R3, 0x88, P6 ;  /* 0x000000880300780c */ /* 0x000fe400037a4270 */
[----:B------:R-:W-:-:S11]  /*67e0*/  ISETP.GT.AND P6, PT, R4, 0x28, PT ;  /* 0x000000280400780c */ /* 0x000fd60003fc4270 */
[----:B------:R-:W-:Y:S01]  /*67f0*/  @P5 STG.E.U16 desc[UR38][R6.64+0x42], R43 ;  /* 0x0000422b06005986 */ /* 0x000fe2000c101526 */
[----:B------:R-:W-:-:S13]  /*6800*/  ISETP.GT.AND P5, PT, R3, 0x80, P6 ;  /* 0x000000800300780c */ /* 0x000fda00037a4270 */
[----:B------:R-:W-:Y:S02]  /*6810*/  @P5 IMAD.MOV.U32 R4, RZ, RZ, R12 ;  /* 0x000000ffff045224 */ /* 0x000fe400078e000c */
[----:B------:R-:W-:-:S05]  /*6820*/  @P5 IMAD.MOV.U32 R5, RZ, RZ, R13 ;  /* 0x000000ffff055224 */ /* 0x000fca00078e000d */
[----:B------:R0:W-:Y:S01]  /*6830*/  @P5 STG.E.U16 desc[UR38][R4.64+0x50], R44 ;  /* 0x0000502c04005986 */ /* 0x0001e2000c101526 */
[C---:B------:R-:W-:Y:S02]  /*6840*/  ISETP.GT.AND P5, PT, R3.reuse, 0x80, P4 ;  /* 0x000000800300780c */ /* 0x040fe400027a4270 */
[----:B------:R-:W-:-:S11]  /*6850*/  ISETP.GT.AND P4, PT, R3, 0x88, P4 ;  /* 0x000000880300780c */ /* 0x000fd60002784270 */
[----:B0-----:R-:W-:Y:S02]  /*6860*/  @P5 IMAD.MOV.U32 R4, RZ, RZ, R12 ;  /* 0x000000ffff045224 */ /* 0x001fe400078e000c */
[----:B------:R-:W-:-:S05]  /*6870*/  @P5 IMAD.MOV.U32 R5, RZ, RZ, R13 ;  /* 0x000000ffff055224 */ /* 0x000fca00078e000d */
[----:B------:R0:W-:Y:S01]  /*6880*/  @P5 STG.E.U16 desc[UR38][R4.64+0x52], R45 ;  /* 0x0000522d04005986 */ /* 0x0001e2000c101526 */
[----:B------:R-:W-:-:S13]  /*6890*/  ISETP.GT.AND P5, PT, R3, 0x88, P6 ;  /* 0x000000880300780c */ /* 0x000fda00037a4270 */
[----:B0-----:R-:W-:Y:S02]  /*68a0*/  @P5 IMAD.MOV.U32 R4, RZ, RZ, R6 ;  /* 0x000000ffff045224 */ /* 0x001fe400078e0006 */
[----:B------:R-:W-:-:S05]  /*68b0*/  @P5 IMAD.MOV.U32 R5, RZ, RZ, R7 ;  /* 0x000000ffff055224 */ /* 0x000fca00078e0007 */
[----:B------:R0:W-:Y:S02]  /*68c0*/  @P5 STG.E.U16 desc[UR38][R4.64+0x50], R46 ;  /* 0x0000502e04005986 */ /* 0x0001e4000c101526 */
[----:B0-----:R-:W-:Y:S02]  /*68d0*/  @P4 IMAD.MOV.U32 R4, RZ, RZ, R6 ;  /* 0x000000ffff044224 */ /* 0x001fe400078e0006 */
[----:B------:R-:W-:-:S05]  /*68e0*/  @P4 IMAD.MOV.U32 R5, RZ, RZ, R7 ;  /* 0x000000ffff054224 */ /* 0x000fca00078e0007 */
[----:B------:R0:W-:Y:S01]  /*68f0*/  @P4 STG.E.U16 desc[UR38][R4.64+0x52], R47 ;  /* 0x0000522f04004986 */ /* 0x0001e2000c101526 */
[C---:B------:R-:W-:Y:S02]  /*6900*/  ISETP.GT.AND P4, PT, R3.reuse, 0x80, P0 ;  /* 0x000000800300780c */ /* 0x040fe40000784270 */
[----:B------:R-:W-:-:S11]  /*6910*/  ISETP.GT.AND P0, PT, R3, 0x88, P0 ;  /* 0x000000880300780c */ /* 0x000fd60000704270 */
        /* <DEDUP_REMOVED lines=9> */
[----:B------:R-:W-:Y:S01]  /*69b0*/  ISETP.GT.AND P2, PT, R3, 0x88, P2 ;  /* 0x000000880300780c */ /* 0x000fe20001744270 */
[----:B0-----:R-:W-:Y:S02]  /*69c0*/  @P0 IMAD.MOV.U32 R4, RZ, RZ, R6 ;  /* 0x000000ffff040224 */ /* 0x001fe400078e0006 */
[----:B------:R-:W-:-:S05]  /*69d0*/  @P0 IMAD.MOV.U32 R5, RZ, RZ, R7 ;  /* 0x000000ffff050224 */ /* 0x000fca00078e0007 */
[----:B------:R0:W-:Y:S01]  /*69e0*/  @P0 STG.E.U16 desc[UR38][R4.64+0x60], R50 ;  /* 0x0000603204000986 */ /* 0x0001e2000c101526 */
[C---:B------:R-:W-:Y:S02]  /*69f0*/  ISETP.GT.AND P0, PT, R3.reuse, 0x80, P1 ;  /* 0x000000800300780c */ /* 0x040fe40000f04270 */
[----:B------:R-:W-:Y:S01]  /*6a00*/  ISETP.GT.AND P1, PT, R3, 0x88, P1 ;  /* 0x000000880300780c */ /* 0x000fe20000f24270 */
[----:B0-----:R-:W-:Y:S02]  /*6a10*/  @P3 IMAD.MOV.U32 R4, RZ, RZ, R6 ;  /* 0x000000ffff043224 */ /* 0x001fe400078e0006 */
[----:B------:R-:W-:-:S05]  /*6a20*/  @P3 IMAD.MOV.U32 R5, RZ, RZ, R7 ;  /* 0x000000ffff053224 */ /* 0x000fca00078e0007 */
[----:B------:R0:W-:Y:S02]  /*6a30*/  @P3 STG.E.U16 desc[UR38][R4.64+0x62], R51 ;  /* 0x0000623304003986 */ /* 0x0001e4000c101526 */
[----:B0-----:R-:W-:Y:S02]  /*6a40*/  @P4 IMAD.MOV.U32 R4, RZ, RZ, R12 ;  /* 0x000000ffff044224 */ /* 0x001fe400078e000c */
[----:B------:R-:W-:-:S05]  /*6a50*/  @P4 IMAD.MOV.U32 R5, RZ, RZ, R13 ;  /* 0x000000ffff054224 */ /* 0x000fca00078e000d */
[----:B------:R0:W-:Y:S04]  /*6a60*/  @P4 STG.E.U16 desc[UR38][R4.64+0x70], R52 ;  /* 0x0000703404004986 */ /* 0x0001e8000c101526 */
[----:B------:R1:W-:Y:S01]  /*6a70*/  @P0 STG.E.U16 desc[UR38][R12.64+0x72], R53 ;  /* 0x000072350c000986 */ /* 0x0003e2000c101526 */
[----:B0-----:R-:W-:Y:S02]  /*6a80*/  @P2 IMAD.MOV.U32 R4, RZ, RZ, R6 ;  /* 0x000000ffff042224 */ /* 0x001fe400078e0006 */
[----:B------:R-:W-:-:S05]  /*6a90*/  @P2 IMAD.MOV.U32 R5, RZ, RZ, R7 ;  /* 0x000000ffff052224 */ /* 0x000fca00078e0007 */
[----:B------:R1:W-:Y:S04]  /*6aa0*/  @P2 STG.E.U16 desc[UR38][R4.64+0x70], R54 ;  /* 0x0000703604002986 */ /* 0x0003e8000c101526 */
[----:B------:R1:W-:Y:S02]  /*6ab0*/  @P1 STG.E.U16 desc[UR38][R6.64+0x72], R55 ;  /* 0x0000723706001986 */ /* 0x0003e4000c101526 */
.L_x_156:
[----:B------:R-:W-:Y:S05]  /*6ac0*/  BSYNC B0 ;  /* 0x0000000000007941 */ /* 0x000fea0003800000 */
.L_x_32:
[----:B------:R-:W-:Y:S01]  /*6ad0*/  IADD3 R16, P0, R16, UR36, RZ ;  /* 0x0000002410107c10 */ /* 0x000fe2000ff1e0ff */
[----:B------:R-:W-:Y:S01]  /*6ae0*/  ULDC.64 UR4, c[0x0][0x650] ;  /* 0x0001940000047ab9 */ /* 0x000fe20000000a00 */
[----:B------:R-:W-:Y:S01]  /*6af0*/  PRMT R3, RZ, 0x7610, R3 ;  /* 0x00007610ff037816 */ /* 0x000fe20000000003 */
[----:B------:R-:W-:Y:S01]  /*6b00*/  IMAD.MOV.U32 R101, RZ, RZ, -0x1 ;  /* 0xffffffffff657424 */ /* 0x000fe200078e00ff */
[----:B------:R-:W-:Y:S01]  /*6b10*/  IADD3.X R17, R17, UR42, RZ, P0, !PT ;  /* 0x0000002a11117c10 */ /* 0x000fe200087fe4ff */
[----:B------:R-:W-:Y:S01]  /*6b20*/  IMAD.MOV.U32 R23, RZ, RZ, -0x1 ;  /* 0xffffffffff177424 */ /* 0x000fe200078e00ff */
[----:B------:R-:W-:-:S04]  /*6b30*/  ISETP.GE.U32.AND P0, PT, R16, UR4, PT ;  /* 0x0000000410007c0c */ /* 0x000fc8000bf06070 */
[----:B------:R-:W-:-:S13]  /*6b40*/  ISETP.GE.U32.AND.EX P0, PT, R17, UR5, PT, P0 ;  /* 0x0000000511007c0c */ /* 0x000fda000bf06100 */
[----:B------:R-:W-:Y:S05]  /*6b50*/  @P0 BRA `(.L_x_157) ;  /* 0x0000000400500947 */ /* 0x000fea0003800000 */
[----:B--2---:R-:W2:Y:S01]  /*6b60*/  LDC.64 R10, c[0x0][0x628] ;  /* 0x00018a00ff0a7b82 */ /* 0x004ea20000000a00 */
[----:B01-3--:R-:W0:Y:S01]  /*6b70*/  S2R R12, SR_CTAID.X ;  /* 0x00000000000c7919 */ /* 0x00be220000002500 */
[----:B------:R-:W-:Y:S02]  /*6b80*/  IMAD.MOV.U32 R8, RZ, RZ, R16 ;  /* 0x000000ffff087224 */ /* 0x000fe400078e0010 */
[----:B------:R-:W-:Y:S01]  /*6b90*/  IMAD.MOV.U32 R9, RZ, RZ, R17 ;  /* 0x000000ffff097224 */ /* 0x000fe200078e0011 */
[----:B------:R-:W1:Y:S03]  /*6ba0*/  S2R R20, SR_CTAID.Y ;  /* 0x0000000000147919 */ /* 0x000e660000002600 */
[----:B------:R-:W3:Y:S08]  /*6bb0*/  LDC R0, c[0x0][0x630] ;  /* 0x00018c00ff007b82 */ /* 0x000ef00000000800 */
[----:B------:R-:W0:Y:S01]  /*6bc0*/  LDC.64 R14, c[0x0][0x620] ;  /* 0x00018800ff0e7b82 */ /* 0x000e220000000a00 */
[----:B--2---:R-:W-:-:S04]  /*6bd0*/  ISETP.NE.U32.AND P0, PT, R10, RZ, PT ;  /* 0x000000ff0a00720c */ /* 0x004fc80003f05070 */
[----:B------:R-:W-:-:S13]  /*6be0*/  ISETP.NE.AND.EX P0, PT, R11, RZ, PT, P0 ;  /* 0x000000ff0b00720c */ /* 0x000fda0003f05300 */
[----:B01-3--:R-:W-:Y:S05]  /*6bf0*/  @!P0 BRA `(.L_x_158) ;  /* 0x0000000000288947 */ /* 0x00bfea0003800000 */
        /* <DEDUP_REMOVED lines=10> */
.L_x_158:
[-CC-:B------:R-:W-:Y:S01]  /*6ca0*/  SHF.R.U64 R23, R8, R0.reuse, R9.reuse ;  /* 0x0000000008177219 */ /* 0x180fe20000001209 */
[----:B------:R-:W0:Y:S01]  /*6cb0*/  LDC.64 R26, c[0x0][0x640] ;  /* 0x00019000ff1a7b82 */ /* 0x000e220000000a00 */
[----:B------:R-:W-:Y:S01]  /*6cc0*/  SHF.R.U32.HI R0, RZ, R0, R9 ;  /* 0x00000000ff007219 */ /* 0x000fe20000011609 */
[----:B------:R-:W-:Y:S01]  /*6cd0*/  ULDC UR4, c[0x0][0x150] ;  /* 0x0000540000047ab9 */ /* 0x000fe20000000800 */
[----:B------:R-:W-:Y:S02]  /*6ce0*/  IADD3 R3, P0, RZ, -R23, RZ ;  /* 0x80000017ff037210 */ /* 0x000fe40007f1e0ff */
[----:B------:R-:W-:-:S03]  /*6cf0*/  I2FP.F32.U32 R7, R12 ;  /* 0x0000000c00077245 */ /* 0x000fc60000201000 */
[----:B------:R-:W1:Y:S01]  /*6d00*/  LDC R6, c[0x0][0x618] ;  /* 0x00018600ff067b82 */ /* 0x000e620000000800 */
[----:B------:R-:W-:Y:S02]  /*6d10*/  IMAD.X R5, RZ, RZ, ~R0, P0 ;  /* 0x000000ffff057224 */ /* 0x000fe400000e0e00 */
[----:B------:R-:W-:Y:S01]  /*6d20*/  FMUL R7, R7, UR4 ;  /* 0x0000000407077c20 */ /* 0x000fe20008400000 */
[----:B------:R-:W-:Y:S01]  /*6d30*/  ULDC UR4, c[0x0][0x154] ;  /* 0x0000550000047ab9 */ /* 0x000fe20000000800 */
[-C--:B------:R-:W-:Y:S02]  /*6d40*/  IMAD R0, R5, R14.reuse, RZ ;  /* 0x0000000e05007224 */ /* 0x080fe400078e02ff */
[C---:B------:R-:W-:Y:S01]  /*6d50*/  IMAD.WIDE.U32 R4, R3.reuse, R14, R16 ;  /* 0x0000000e03047225 */ /* 0x040fe200078e0010 */
[----:B------:R-:W2:Y:S01]  /*6d60*/  LDC R8, c[0x0][0x608] ;  /* 0x00018200ff087b82 */ /* 0x000ea20000000800 */
[----:B------:R-:W3:Y:S02]  /*6d70*/  F2I.U32.TRUNC.NTZ R7, R7 ;  /* 0x0000000700077305 */ /* 0x000ee4000020f000 */
[----:B------:R-:W-:Y:S01]  /*6d80*/  IMAD R3, R3, R15, R0 ;  /* 0x0000000f03037224 */ /* 0x000fe200078e0200 */
[----:B------:R-:W-:-:S03]  /*6d90*/  I2FP.F32.U32 R0, R20 ;  /* 0x0000001400007245 */ /* 0x000fc60000201000 */
[----:B------:R-:W-:Y:S01]  /*6da0*/  IMAD.IADD R3, R5, 0x1, R3 ;  /* 0x0000000105037824 */ /* 0x000fe200078e0203 */
[----:B------:R-:W4:Y:S01]  /*6db0*/  LDC R24, c[0x0][0x658] ;  /* 0x00019600ff187b82 */ /* 0x000f220000000800 */
[----:B0-----:R-:W-:-:S04]  /*6dc0*/  ISETP.NE.U32.AND P0, PT, R26, RZ, PT ;  /* 0x000000ff1a00720c */ /* 0x001fc80003f05070 */
[----:B------:R-:W-:-:S03]  /*6dd0*/  ISETP.NE.AND.EX P0, PT, R27, RZ, PT, P0 ;  /* 0x000000ff1b00720c */ /* 0x000fc60003f05300 */
[----:B------:R-:W0:Y:S01]  /*6de0*/  LDC R9, c[0x0][0x144] ;  /* 0x00005100ff097b82 */ /* 0x000e220000000800 */
[-C--:B-1----:R-:W-:Y:S01]  /*6df0*/  SHF.R.U64 R10, R4, R6.reuse, R3 ;  /* 0x00000006040a7219 */ /* 0x082fe20000001203 */
[----:B---3--:R-:W-:Y:S01]  /*6e00*/  IMAD.MOV R7, RZ, RZ, -R7 ;  /* 0x000000ffff077224 */ /* 0x008fe200078e0a07 */
[----:B------:R-:W-:Y:S01]  /*6e10*/  SHF.R.U32.HI R3, RZ, R6, R3 ;  /* 0x00000006ff037219 */ /* 0x000fe20000011603 */
[----:B------:R-:W-:-:S04]  /*6e20*/  FMUL R6, R0, UR4 ;  /* 0x0000000400067c20 */ /* 0x000fc80008400000 */
[----:B------:R-:W1:Y:S01]  /*6e30*/  LDC R15, c[0x0][0x148] ;  /* 0x00005200ff0f7b82 */ /* 0x000e620000000800 */
[----:B------:R3:W0:Y:S01]  /*6e40*/  F2I.U32.TRUNC.NTZ R14, R6 ;  /* 0x00000006000e7305 */ /* 0x000622000020f000 */
[-CC-:B--2---:R-:W-:Y:S02]  /*6e50*/  SHF.R.U64 R0, R10, R8.reuse, R3.reuse ;  /* 0x000000080a007219 */ /* 0x184fe40000001203 */
[----:B------:R-:W-:-:S04]  /*6e60*/  SHF.R.U32.HI R3, RZ, R8, R3 ;  /* 0x00000008ff037219 */ /* 0x000fc80000011603 */
[----:B------:R-:W2:Y:S01]  /*6e70*/  LDC R21, c[0x0][0x600] ;  /* 0x00018000ff157b82 */ /* 0x000ea20000000800 */
[-CC-:B----4-:R-:W-:Y:S02]  /*6e80*/  SHF.R.U64 R13, R0, R24.reuse, R3.reuse ;  /* 0x00000018000d7219 */ /* 0x190fe40000001203 */
[----:B------:R-:W-:-:S03]  /*6e90*/  SHF.R.U32.HI R5, RZ, R24, R3 ;  /* 0x00000018ff057219 */ /* 0x000fc60000011603 */
[----:B------:R-:W-:Y:S02]  /*6ea0*/  IMAD.MOV.U32 R4, RZ, RZ, R13 ;  /* 0x000000ffff047224 */ /* 0x000fe400078e000d */
[----:B------:R-:W4:Y:S01]  /*6eb0*/  LDC R28, c[0x0][0x648] ;  /* 0x00019200ff1c7b82 */ /* 0x000f220000000800 */
[----:B0-----:R-:W-:-:S07]  /*6ec0*/  IMAD R25, R9, R7, R12 ;  /* 0x0000000709197224 */ /* 0x001fce00078e020c */
[----:B------:R-:W0:Y:S08]  /*6ed0*/  LDC R29, c[0x0][0x638] ;  /* 0x00018e00ff1d7b82 */ /* 0x000e300000000800 */
[----:B------:R-:W0:Y:S01]  /*6ee0*/  LDC R30, c[0x0][0x610] ;  /* 0x00018400ff1e7b82 */ /* 0x000e220000000800 */
[----:B-123--:R-:W-:Y:S05]  /*6ef0*/  @!P0 BRA `(.L_x_159) ;  /* 0x0000000000288947 */ /* 0x00efea0003800000 */
[----:B------:R-:W1:Y:S02]  /*6f00*/  LDC R4, c[0x0][0x64c] ;  /* 0x00019300ff047b82 */ /* 0x000e640000000800 */
[----:B-1----:R-:W-:-:S05]  /*6f10*/  IADD3 R3, P0, R13, R4, RZ ;  /* 0x000000040d037210 */ /* 0x002fca0007f1e0ff */
        /* <DEDUP_REMOVED lines=8> */
.L_x_159:
[----:B------:R-:W-:Y:S01]  /*6fa0*/  ISETP.NE.AND P0, PT, R2, 0x1, PT ;  /* 0x000000010200780c */ /* 0x000fe20003f05270 */
[----:B------:R-:W-:Y:S01]  /*6fb0*/  IMAD.MOV R14, RZ, RZ, -R14 ;  /* 0x000000ffff0e7224 */ /* 0x000fe200078e0a0e */
[----:B----4-:R-:W-:Y:S01]  /*6fc0*/  SHF.R.U64 R3, R4, R28, R5 ;  /* 0x0000001c04037219 */ /* 0x010fe20000001205 */
[----:B------:R-:W-:Y:S01]  /*6fd0*/  VIADD R5, R21, 0xffffffff ;  /* 0xffffffff15057836 */ /* 0x000fe20000000000 */
[----:B------:R-:W-:-:S03]  /*6fe0*/  LOP3.LUT R0, R0, R99, RZ, 0xc0, !PT ;  /* 0x0000006300007212 */ /* 0x000fc600078ec0ff */
[----:B------:R-:W-:Y:S01]  /*6ff0*/  IMAD.MOV R4, RZ, RZ, -R3 ;  /* 0x000000ffff047224 */ /* 0x000fe200078e0a03 */
[----:B------:R-:W-:Y:S01]  /*7000*/  LOP3.LUT R10, R10, R5, RZ, 0xc0, !PT ;  /* 0x000000050a0a7212 */ /* 0x000fe200078ec0ff */
[----:B------:R-:W-:Y:S02]  /*7010*/  IMAD R0, R95, R3, R0 ;  /* 0x000000035f007224 */ /* 0x000fe400078e0200 */
[----:B0-----:R-:W-:Y:S02]  /*7020*/  IMAD R3, R4, R29, R13 ;  /* 0x0000001d04037224 */ /* 0x001fe400078e020d */
[----:B------:R-:W-:Y:S02]  /*7030*/  @P0 IMAD R25, R15, R14, R20 ;  /* 0x0000000e0f190224 */ /* 0x000fe400078e0214 */
[----:B------:R-:W-:Y:S02]  /*7040*/  IMAD R5, R3, R21, R10 ;  /* 0x0000001503057224 */ /* 0x000fe400078e020a */
[----:B------:R-:W-:-:S02]  /*7050*/  IMAD R0, R0, R30, R25 ;  /* 0x0000001e00007224 */ /* 0x000fc400078e0219 */
[----:B------:R-:W-:-:S03]  /*7060*/  IMAD.MOV.U32 R4, RZ, RZ, 0x1 ;  /* 0x00000001ff047424 */ /* 0x000fc600078e00ff */
[----:B------:R-:W-:Y:S02]  /*7070*/  SEL R101, R5, R0, !P0 ;  /* 0x0000000005657207 */ /* 0x000fe40004000000 */
[----:B------:R-:W-:Y:S02]  /*7080*/  PRMT R3, R4, 0x7610, R3 ;  /* 0x0000761004037816 */ /* 0x000fe40000000003 */
[----:B------:R-:W-:-:S07]  /*7090*/  SEL R0, R0, R5, !P0 ;  /* 0x0000000500007207 */ /* 0x000fce0004000000 */
.L_x_157:
[----:B------:R-:W-:Y:S01]  /*70a0*/  LOP3.LUT P0, RZ, R3, 0xff, RZ, 0xc0, !PT ;  /* 0x000000ff03ff7812 */ /* 0x000fe2000780c0ff */
[----:B------:R-:W-:-:S12]  /*70b0*/  IMAD.MOV.U32 R109, RZ, RZ, R0 ;  /* 0x000000ffff6d7224 */ /* 0x000fd800078e0000 */
[----:B------:R-:W-:Y:S05]  /*70c0*/  @P0 BRA `(.L_x_160) ;  /* 0xffffffa000d80947 */ /* 0x000fea000383ffff */
[----:B------:R-:W-:Y:S05]  /*70d0*/  EXIT ;  /* 0x000000000000794d */ /* 0x000fea0003800000 */
.L_x_7:
        /* <DEDUP_REMOVED lines=26> */
.L_x_162:
[----:B------:R-:W0:Y:S01]  /*7280*/  LDC.64 R28, c[0x0][0x640] ;  /* 0x00019000ff1c7b82 */ /* 0x000e220000000a00 */
[-CC-:B------:R-:W-:Y:S01]  /*7290*/  SHF.R.U64 R21, R14, R6.reuse, R15.reuse ;  /* 0x000000060e157219 */ /* 0x180fe2000000120f */
[----:B------:R-:W-:Y:S01]  /*72a0*/  IMAD.MOV.U32 R30, RZ, RZ, 0x1 ;  /* 0x00000001ff1e7424 */ /* 0x000fe200078e00ff */
[----:B------:R-:W-:Y:S02]  /*72b0*/  SHF.R.U32.HI R6, RZ, R6, R15 ;  /* 0x00000006ff067219 */ /* 0x000fe4000001160f */
[----:B------:R-:W-:-:S03]  /*72c0*/  IADD3 R13, P0, RZ, -R21, RZ ;  /* 0x80000015ff0d7210 */ /* 0x000fc60007f1e0ff */
[----:B------:R-:W1:Y:S02]  /*72d0*/  LDC R12, c[0x0][0x618] ;  /* 0x00018600ff0c7b82 */ /* 0x000e640000000800 */
[----:B------:R-:W-:-:S04]  /*72e0*/  IMAD.X R11, RZ, RZ, ~R6, P0 ;  /* 0x000000ffff0b7224 */ /* 0x000fc800000e0e06 */
[-C--:B------:R-:W-:Y:S02]  /*72f0*/  IMAD R6, R11, R24.reuse, RZ ;  /* 0x000000180b067224 */ /* 0x080fe400078e02ff */
[----:B------:R-:W2:Y:S01]  /*7300*/  LDC R14, c[0x0][0x608] ;  /* 0x00018200ff0e7b82 */ /* 0x000ea20000000800 */
[----:B------:R-:W-:-:S04]  /*7310*/  IMAD.WIDE.U32 R10, R13, R24, R16 ;  /* 0x000000180d0a7225 */ /* 0x000fc800078e0010 */
[----:B------:R-:W-:-:S03]  /*7320*/  IMAD R13, R13, R25, R6 ;  /* 0x000000190d0d7224 */ /* 0x000fc600078e0206 */
[----:B------:R-:W3:Y:S01]  /*7330*/  LDC R27, c[0x0][0x658] ;  /* 0x00019600ff1b7b82 */ /* 0x000ee20000000800 */
[----:B------:R-:W-:Y:S01]  /*7340*/  IMAD.IADD R11, R11, 0x1, R13 ;  /* 0x000000010b0b7824 */ /* 0x000fe200078e020d */
[----:B0-----:R-:W-:-:S04]  /*7350*/  ISETP.NE.U32.AND P0, PT, R28, RZ, PT ;  /* 0x000000ff1c00720c */ /* 0x001fc80003f05070 */
[----:B------:R-:W-:Y:S02]  /*7360*/  ISETP.NE.AND.EX P0, PT, R29, RZ, PT, P0 ;  /* 0x000000ff1d00720c */ /* 0x000fe40003f05300 */
[----:B------:R-:W0:Y:S01]  /*7370*/  LDC R20, c[0x0][0x600] ;  /* 0x00018000ff147b82 */ /* 0x000e220000000800 */
[-CC-:B-1----:R-:W-:Y:S01]  /*7380*/  SHF.R.U64 R8, R10, R12.reuse, R11.reuse ;  /* 0x0000000c0a087219 */ /* 0x182fe2000000120b */
[----:B------:R-:W-:Y:S01]  /*7390*/  IMAD.MOV.U32 R10, RZ, RZ, -0x1 ;  /* 0xffffffffff0a7424 */ /* 0x000fe200078e00ff */
[----:B------:R-:W-:-:S05]  /*73a0*/  SHF.R.U32.HI R11, RZ, R12, R11 ;  /* 0x0000000cff0b7219 */ /* 0x000fca000001160b */
[----:B------:R-:W1:Y:S01]  /*73b0*/  LDC R24, c[0x0][0x648] ;  /* 0x00019200ff187b82 */ /* 0x000e620000000800 */
[-CC-:B--2---:R-:W-:Y:S02]  /*73c0*/  SHF.R.U64 R23, R8, R14.reuse, R11.reuse ;  /* 0x0000000e08177219 */ /* 0x184fe4000000120b */
[----:B------:R-:W-:-:S05]  /*73d0*/  SHF.R.U32.HI R6, RZ, R14, R11 ;  /* 0x0000000eff067219 */ /* 0x000fca000001160b */
[----:B------:R-:W2:Y:S01]  /*73e0*/  LDC R26, c[0x0][0x638] ;  /* 0x00018e00ff1a7b82 */ /* 0x000ea20000000800 */
[-C--:B---3--:R-:W-:Y:S02]  /*73f0*/  SHF.L.U32 R10, R10, R27.reuse, RZ ;  /* 0x0000001b0a0a7219 */ /* 0x088fe400000006ff */
[-CC-:B------:R-:W-:Y:S02]  /*7400*/  SHF.R.U64 R25, R23, R27.reuse, R6.reuse ;  /* 0x0000001b17197219 */ /* 0x180fe40000001206 */
[----:B------:R-:W-:Y:S02]  /*7410*/  LOP3.LUT R32, RZ, R10, RZ, 0x33, !PT ;  /* 0x0000000aff207212 */ /* 0x000fe400078e33ff */
[----:B------:R-:W-:Y:S01]  /*7420*/  SHF.R.U32.HI R11, RZ, R27, R6 ;  /* 0x0000001bff0b7219 */ /* 0x000fe20000011606 */
[----:B------:R-:W3:Y:S01]  /*7430*/  LDC R31, c[0x0][0x610] ;  /* 0x00018400ff1f7b82 */ /* 0x000ee20000000800 */
[----:B------:R-:W-:Y:S01]  /*7440*/  IMAD.MOV.U32 R10, RZ, RZ, R25 ;  /* 0x000000ffff0a7224 */ /* 0x000fe200078e0019 */
[----:B------:R-:W-:Y:S06]  /*7450*/  @!P0 BRA `(.L_x_163) ;  /* 0x0000000000288947 */ /* 0x000fec0003800000 */
        /* <DEDUP_REMOVED lines=10> */
.L_x_163:
[----:B------:R-:W-:Y:S02]  /*7500*/  ISETP.NE.AND P0, PT, R2, 0x1, PT ;  /* 0x000000010200780c */ /* 0x000fe40003f05270 */
[----:B-1----:R-:W-:Y:S01]  /*7510*/  SHF.R.U64 R6, R10, R24, R11 ;  /* 0x000000180a067219 */ /* 0x002fe2000000120b */
[----:B0-----:R-:W-:Y:S01]  /*7520*/  VIADD R11, R20, 0xffffffff ;  /* 0xffffffff140b7836 */ /* 0x001fe20000000000 */
[----:B------:R-:W-:Y:S02]  /*7530*/  SHF.L.U32 R30, R30, R27, RZ ;  /* 0x0000001b1e1e7219 */ /* 0x000fe400000006ff */
[----:B------:R-:W-:Y:S01]  /*7540*/  LOP3.LUT R5, R23, R32, RZ, 0xc0, !PT ;  /* 0x0000002017057212 */ /* 0x000fe200078ec0ff */
[----:B------:R-:W-:-:S04]  /*7550*/  IMAD.MOV R10, RZ, RZ, -R6 ;  /* 0x000000ffff0a7224 */ /* 0x000fc800078e0a06 */
[----:B------:R-:W-:Y:S01]  /*7560*/  IMAD R6, R30, R6, R5 ;  /* 0x000000061e067224 */ /* 0x000fe200078e0205 */
[----:B------:R-:W-:Y:S01]  /*7570*/  LOP3.LUT R5, R8, R11, RZ, 0xc0, !PT ;  /* 0x0000000b08057212 */ /* 0x000fe200078ec0ff */
[----:B------:R-:W-:Y:S02]  /*7580*/  @P0 IMAD R7, R9, R22, R4 ;  /* 0x0000001609070224 */ /* 0x000fe400078e0204 */
[----:B--2---:R-:W-:Y:S02]  /*7590*/  IMAD R4, R10, R26, R25 ;  /* 0x0000001a0a047224 */ /* 0x004fe400078e0219 */
[----:B---3--:R-:W-:Y:S02]  /*75a0*/  IMAD R7, R6, R31, R7 ;  /* 0x0000001f06077224 */ /* 0x008fe400078e0207 */
[----:B------:R-:W-:Y:S02]  /*75b0*/  IMAD R4, R4, R20, R5 ;  /* 0x0000001404047224 */ /* 0x000fe400078e0205 */
[----:B------:R-:W-:-:S02]  /*75c0*/  IMAD.MOV.U32 R8, RZ, RZ, 0x1 ;  /* 0x00000001ff087424 */ /* 0x000fc400078e00ff */
[----:B------:R-:W-:Y:S01]  /*75d0*/  IMAD.MOV.U32 R6, RZ, RZ, R21 ;  /* 0x000000ffff067224 */ /* 0x000fe200078e0015 */
[----:B------:R-:W-:Y:S02]  /*75e0*/  SEL R19, R4, R7, !P0 ;  /* 0x0000000704137207 */ /* 0x000fe40004000000 */
[----:B------:R-:W-:-:S07]  /*75f0*/  SEL R20, R7, R4, !P0 ;  /* 0x0000000407147207 */ /* 0x000fce0004000000 */
.L_x_161:
[----:B------:R-:W-:-:S08]  /*7600*/  NOP ;  /* 0x0000000000007918 */ /* 0x000fd00000000000 */
[----:B------:R-:W0:-:S00]  /*7610*/  USETMAXREG.DEALLOC.CTAPOOL 0x28 ;  /* 0x00000028000079c8 */ /* 0x000e0000080e0500 */
[----:B0-----:R-:W-:-:S13]  /*7620*/  ISETP.NE.AND P0, PT, R3, RZ, PT ;  /* 0x000000ff0300720c */ /* 0x001fda0003f05270 */
[----:B------:R-:W-:Y:S05]  /*7630*/  @P0 EXIT ;  /* 0x000000000000094d */ /* 0x000fea0003800000 */
[----:B------:R-:W-:Y:S01]  /*7640*/  LOP3.LUT P0, RZ, R8, 0xff, RZ, 0xc0, !PT ;  /* 0x000000ff08ff7812 */ /* 0x000fe2000780c0ff */
[----:B------:R-:W-:Y:S02]  /*7650*/  IMAD.MOV.U32 R3, RZ, RZ, 0x1 ;  /* 0x00000001ff037424 */ /* 0x000fe400078e00ff */
[----:B------:R-:W-:-:S10]  /*7660*/  IMAD.MOV.U32 R8, RZ, RZ, RZ ;  /* 0x000000ffff087224 */ /* 0x000fd400078e00ff */
[----:B------:R-:W-:Y:S05]  /*7670*/  @!P0 BRA `(.L_x_164) ;  /* 0x0000000c00288947 */ /* 0x000fea0003800000 */
[----:B------:R-:W0:Y:S01]  /*7680*/  LDC R3, c[0x0][0x28c] ;  /* 0x0000a300ff037b82 */ /* 0x000e220000000800 */
[----:B------:R-:W-:Y:S01]  /*7690*/  ULDC UR5, c[0x0][0x658] ;  /* 0x0001960000057ab9 */ /* 0x000fe20000000800 */
[----:B------:R-:W-:Y:S01]  /*76a0*/  UMOV UR6, 0xffffffff ;  /* 0xffffffff00067882 */ /* 0x000fe20000000000 */
[----:B------:R-:W-:Y:S01]  /*76b0*/  BSSY B0, `(.L_x_164) ;  /* 0x00000c6000007945 */ /* 0x000fe20003800000 */
[----:B------:R-:W-:Y:S01]  /*76c0*/  USHF.L.U32 UR6, UR6, UR5, URZ ;  /* 0x0000000506067299 */ /* 0x000fe2000800063f */
[----:B------:R-:W-:Y:S01]  /*76d0*/  IMAD.MOV.U32 R10, RZ, RZ, 0x1 ;  /* 0x00000001ff0a7424 */ /* 0x000fe200078e00ff */
[----:B------:R-:W-:Y:S01]  /*76e0*/  LOP3.LUT R13, R18, 0x2, RZ, 0xfc, !PT ;  /* 0x00000002120d7812 */ /* 0x000fe200078efcff */
[----:B------:R-:W-:Y:S01]  /*76f0*/  IMAD.MOV.U32 R8, RZ, RZ, RZ ;  /* 0x000000ffff087224 */ /* 0x000fe200078e00ff */
[----:B------:R-:W1:Y:S01]  /*7700*/  S2UR UR8, SR_CgaCtaId ;  /* 0x00000000000879c3 */ /* 0x000e620000008800 */
[----:B------:R-:W-:Y:S01]  /*7710*/  ULDC UR4, c[0x0][0x600] ;  /* 0x0001800000047ab9 */ /* 0x000fe20000000800 */
[----:B------:R-:W-:Y:S01]  /*7720*/  UMOV UR7, 0x1 ;  /* 0x0000000100077882 */ /* 0x000fe20000000000 */
[----:B------:R-:W-:-:S02]  /*7730*/  UIADD3 UR15, UR4, -0x1, URZ ;  /* 0xffffffff040f7890 */ /* 0x000fc4000fffe03f */
[----:B------:R-:W-:Y:S02]  /*7740*/  USHF.L.U32 UR17, UR7, UR5, URZ ;  /* 0x0000000507117299 */ /* 0x000fe4000800063f */
[----:B------:R-:W-:Y:S01]  /*7750*/  ULOP3.LUT UR16, URZ, UR6, URZ, 0x33, !UPT ;  /* 0x000000063f107292 */ /* 0x000fe2000f8e333f */
[----:B------:R-:W-:Y:S01]  /*7760*/  ULDC.64 UR20, c[0x0][0x198] ;  /* 0x0000660000147ab9 */ /* 0x000fe20000000a00 */
[----:B0-----:R-:W-:-:S05]  /*7770*/  VIADD R3, R3, 0x1f ;  /* 0x0000001f03037836 */ /* 0x001fca0000000000 */
[----:B------:R-:W-:Y:S01]  /*7780*/  SHF.R.S32.HI R4, RZ, 0x1f, R3 ;  /* 0x0000001fff047819 */ /* 0x000fe20000011403 */
[----:B-1----:R-:W-:-:S03]  /*7790*/  IMAD.U32 R11, RZ, RZ, UR8 ;  /* 0x00000008ff0b7e24 */ /* 0x002fc6000f8e00ff */
[----:B------:R-:W-:Y:S01]  /*77a0*/  LEA.HI R4, R4, R3, RZ, 0x5 ;  /* 0x0000000304047211 */ /* 0x000fe200078f28ff */
[----:B------:R-:W-:-:S03]  /*77b0*/  IMAD.MOV.U32 R3, RZ, RZ, 0x1 ;  /* 0x00000001ff037424 */ /* 0x000fc600078e00ff */
[----:B------:R-:W-:-:S05]  /*77c0*/  SHF.R.S32.HI R9, RZ, 0x5, R4 ;  /* 0x00000005ff097819 */ /* 0x000fca0000011404 */
[----:B------:R-:W-:-:S07]  /*77d0*/  VIADD R12, R9, 0x1 ;  /* 0x00000001090c7836 */ /* 0x000fce0000000000 */
.L_x_175:
[----:B------:R-:W-:-:S03]  /*77e0*/  UMOV UR4, 0xffffffff ;  /* 0xffffffff00047882 */ /* 0x000fc60000000000 */
[----:B------:R-:W-:Y:S05]  /*77f0*/  BRA.DIV UR4, `(.L_x_165) ;  /* 0x0000000e04b07947 */ /* 0x000fea000b800000 */
[----:B------:R-:W-:-:S13]  /*7800*/  ELECT P6, URZ, PT ;  /* 0x00000000003f782f */ /* 0x000fda00038c0000 */
.L_x_186:
[----:B------:R-:W0:Y:S01]  /*7810*/  LDC R4, c[0x0][0x28c] ;  /* 0x0000a300ff047b82 */ /* 0x000e220000000800 */
[----:B------:R-:W-:Y:S01]  /*7820*/  BSSY B1, `(.L_x_166) ;  /* 0x000003b000017945 */ /* 0x000fe20003800000 */
[----:B0-----:R-:W-:-:S13]  /*7830*/  ISETP.LT.OR P6, PT, R4, 0x1, !P6 ;  /* 0x000000010400780c */ /* 0x001fda00077c1670 */
[----:B------:R-:W-:Y:S05]  /*7840*/  @P6 BRA `(.L_x_167) ;  /* 0x0000000000e06947 */ /* 0x000fea0003800000 */
[----:B------:R-:W-:Y:S02]  /*7850*/  IMAD R20, R20, 0x2, R11 ;  /* 0x0000000214147824 */ /* 0x000fe400078e020b */
[----:B------:R-:W-:Y:S02]  /*7860*/  IMAD.SHL.U32 R21, R19, 0x40, RZ ;  /* 0x0000004013157824 */ /* 0x000fe400078e00ff */
[----:B------:R-:W-:Y:S02]  /*7870*/  IMAD.MOV.U32 R22, RZ, RZ, RZ ;  /* 0x000000ffff167224 */ /* 0x000fe400078e00ff */
[----:B------:R-:W-:Y:S02]  /*7880*/  IMAD.MOV.U32 R4, RZ, RZ, R12 ;  /* 0x000000ffff047224 */ /* 0x000fe400078e000c */
[----:B------:R-:W-:Y:S02]  /*7890*/  IMAD.MOV.U32 R5, RZ, RZ, R3 ;  /* 0x000000ffff057224 */ /* 0x000fe400078e0003 */
[----:B------:R-:W-:-:S02]  /*78a0*/  IMAD.MOV.U32 R14, RZ, RZ, R8 ;  /* 0x000000ffff0e7224 */ /* 0x000fc400078e0008 */
[----:B------:R-:W-:-:S07]  /*78b0*/  IMAD.SHL.U32 R19, R20, 0x80, RZ ;  /* 0x0000008014137824 */ /* 0x000fce00078e00ff */
.L_x_170:
[----:B------:R-:W0:Y:S01]  /*78c0*/  S2UR UR4, SR_CgaCtaId ;  /* 0x00000000000479c3 */ /* 0x000e220000008800 */
[----:B------:R-:W-:Y:S02]  /*78d0*/  MOV R20, 0x400 ;  /* 0x0000040000147802 */ /* 0x000fe40000000f00 */
[----:B------:R-:W-:Y:S02]  /*78e0*/  SHF.L.U32 R7, R5, 0x1f, RZ ;  /* 0x0000001f05077819 */ /* 0x000fe400000006ff */
[----:B------:R-:W-:-:S13]  /*78f0*/  ISETP.NE.AND P1, PT, R0, RZ, PT ;  /* 0x000000ff0000720c */ /* 0x000fda0003f25270 */
[----:B------:R-:W1:Y:S01]  /*7900*/  @!P1 LDC R15, c[0x0][0x500] ;  /* 0x00014000ff0f9b82 */ /* 0x000e620000000800 */
[----:B0-----:R-:W-:-:S05]  /*7910*/  IMAD.U32 R11, RZ, RZ, UR4 ;  /* 0x00000004ff0b7e24 */ /* 0x001fca000f8e00ff */
[----:B------:R-:W-:-:S05]  /*7920*/  LEA R23, R11, R20, 0x18 ;  /* 0x000000140b177211 */ /* 0x000fca00078ec0ff */
[----:B------:R-:W-:-:S04]  /*7930*/  IMAD R20, R14, 0x8, R23 ;  /* 0x000000080e147824 */ /* 0x000fc800078e0217 */
[----:B------:R-:W0:Y:S02]  /*7940*/  SYNCS.PHASECHK.TRANS64.TRYWAIT P0, [R20+URZ+0x20], R7 ;  /* 0x00002007140075a7 */ /* 0x000e24000800017f */
[----:B01----:R-:W-:Y:S05]  /*7950*/  @!P0 BRA `(.L_x_168) ;  /* 0x0000000c00788947 */ /* 0x003fea0003800000 */
.L_x_187:
[----:B0-----:R-:W-:Y:S01]  /*7960*/  PRMT R7, R13, 0x9910, RZ ;  /* 0x000099100d077816 */ /* 0x001fe200000000ff */
[----:B------:R0:W-:Y:S03]  /*7970*/  @!P1 SYNCS.ARRIVE.TRANS64 RZ, [R20+URZ], R15 ;  /* 0x0000000f14ff99a7 */ /* 0x0001e6000800003f */
[----:B------:R-:W-:-:S13]  /*7980*/  ISETP.NE.AND P0, PT, R7, 0x2, PT ;  /* 0x000000020700780c */ /* 0x000fda0003f05270 */
[----:B0-----:R-:W-:Y:S05]  /*7990*/  @P0 BRA `(.L_x_169) ;  /* 0x0000000000040947 */ /* 0x001fea0003800000 */
[----:B------:R-:W-:Y:S01]  /*79a0*/  BPT.TRAP 0x1 ;  /* 0x000000040000795c */ /* 0x000fe20000300000 */
.L_x_169:
[----:B------:R-:W-:Y:S01]  /*79b0*/  IMAD R7, R14, 0x2, R11 ;  /* 0x000000020e077824 */ /* 0x000fe200078e020b */
[----:B------:R-:W-:Y:S01]  /*79c0*/  R2UR UR9, R20 ;  /* 0x00000000140972ca */ /* 0x000fe200000e0000 */
[----:B------:R-:W-:Y:S01]  /*79d0*/  VIADD R4, R4, 0xffffffff ;  /* 0xffffffff04047836 */ /* 0x000fe20000000000 */
[----:B------:R-:W-:Y:S01]  /*79e0*/  UIADD3 UR4, UP0, UR20, 0xf0, URZ ;  /* 0x000000f014047890 */ /* 0x000fe2000ff1e03f */
[----:B------:R-:W-:Y:S01]  /*79f0*/  IMAD.SHL.U32 R7, R7, 0x1000, RZ ;  /* 0x0000100007077824 */ /* 0x000fe200078e00ff */
[----:B------:R-:W-:Y:S01]  /*7a00*/  R2UR UR11, R19 ;  /* 0x00000000130b72ca */ /* 0x000fe200000e0000 */
[----:B------:R-:W-:Y:S01]  /*7a10*/  UIADD3 UR22, UP1, UR20, 0x1f0, URZ ;  /* 0x000001f014167890 */ /* 0x000fe2000ff3e03f */
[----:B------:R-:W-:Y:S01]  /*7a20*/  R2UR UR10, R22 ;  /* 0x00000000160a72ca */ /* 0x000fe200000e0000 */
[--C-:B------:R-:W-:Y:S01]  /*7a30*/  IMAD R7, R7, 0x2, R23.reuse ;  /* 0x0000000207077824 */ /* 0x100fe200078e0217 */
[----:B------:R-:W-:Y:S01]  /*7a40*/  R2UR UR12, R6 ;  /* 0x00000000060c72ca */ /* 0x000fe200000e0000 */
[C---:B------:R-:W-:Y:S01]  /*7a50*/  IMAD R23, R14.reuse, 0x1000, R23 ;  /* 0x000010000e177824 */ /* 0x040fe200078e0217 */
[----:B------:R-:W-:Y:S01]  /*7a60*/  R2UR UR18, R21 ;  /* 0x00000000151272ca */ /* 0x000fe200000e0000 */
[----:B------:R-:W-:Y:S01]  /*7a70*/  VIADD R14, R14, 0x1 ;  /* 0x000000010e0e7836 */ /* 0x000fe20000000000 */
[----:B------:R-:W-:Y:S01]  /*7a80*/  R2UR UR5, R7 ;  /* 0x00000000070572ca */ /* 0x000fe200000e0000 */
[----:B------:R-:W-:Y:S01]  /*7a90*/  UIADD3.X UR23, URZ, UR21, URZ, UP1, !UPT ;  /* 0x000000153f177290 */ /* 0x000fe20008ffe43f */
[----:B------:R-:W-:Y:S01]  /*7aa0*/  R2UR UR8, R23 ;  /* 0x00000000170872ca */ /* 0x000fe200000e0000 */
[----:B------:R-:W-:Y:S01]  /*7ab0*/  UMOV UR19, 0x30000 ;  /* 0x0003000000137882 */ /* 0x000fe20000000000 */
[----:B------:R-:W-:Y:S01]  /*7ac0*/  ISETP.GT.AND P1, PT, R4, 0x1, PT ;  /* 0x000000010400780c */ /* 0x000fe20003f24270 */
[----:B------:R-:W-:Y:S01]  /*7ad0*/  UMOV UR6, 0x0 ;  /* 0x0000000000067882 */ /* 0x000fe20000000000 */
[----:B------:R-:W-:Y:S01]  /*7ae0*/  UMOV UR7, 0x10000000 ;  /* 0x1000000000077882 */ /* 0x000fe20000000000 */
[----:B------:R-:W-:Y:S01]  /*7af0*/  ISETP.NE.AND P0, PT, R14, 0x4, PT ;  /* 0x000000040e00780c */ /* 0x000fe20003f05270 */
[----:B------:R-:W-:-:S03]  /*7b00*/  VIADD R22, R22, 0x20 ;  /* 0x0000002016167836 */ /* 0x000fc60000000000 */
[----:B------:R-:W-:Y:S02]  /*7b10*/  SEL R20, RZ, 0x1, P0 ;  /* 0x00000001ff147807 */ /* 0x000fe40000000000 */
[----:B------:R-:W-:Y:S01]  /*7b20*/  UIADD3 UR13, UR5, 0x100, URZ ;  /* 0x00000100050d7890 */ /* 0x000fe2000fffe03f */
[----:B------:R-:W-:Y:S01]  /*7b30*/  SEL R14, R14, RZ, P0 ;  /* 0x000000ff0e0e7207 */ /* 0x000fe20000000000 */
[----:B------:R-:W-:Y:S01]  /*7b40*/  UIADD3.X UR5, URZ, UR21, URZ, UP0, !UPT ;  /* 0x000000153f057290 */ /* 0x000fe200087fe43f */
[----:B------:R-:W-:Y:S01]  /*7b50*/  LOP3.LUT R5, R5, R20, RZ, 0x3c, !PT ;  /* 0x0000001405057212 */ /* 0x000fe200078e3cff */
[----:B------:R-:W-:-:S03]  /*7b60*/  UIADD3 UR14, UR8, 0x10100, URZ ;  /* 0x00010100080e7890 */ /* 0x000fc6000fffe03f */
[----:B------:R-:W-:-:S04]  /*7b70*/  UMOV UR8, UR13 ;  /* 0x0000000d00087c82 */ /* 0x000fc80008000000 */
[----:B------:R0:W-:Y:S02]  /*7b80*/  UTMALDG.3D.MULTICAST [UR8], [UR4], UR19, desc[UR6] ;  /* 0x00000608040073b4 */ /* 0x0001e40008011813 */
[----:B0-----:R-:W-:Y:S01]  /*7b90*/  UMOV UR8, UR14 ;  /* 0x0000000e00087c82 */ /* 0x001fe20008000000 */
[----:B------:R-:W-:Y:S02]  /*7ba0*/  UMOV UR11, UR18 ;  /* 0x00000012000b7c82 */ /* 0x000fe40008000000 */
[----:B------:R0:W-:Y:S02]  /*7bb0*/  UTMALDG.3D [UR8], [UR22], desc[UR6] ;  /* 0x00000608160075b4 */ /* 0x0001e40008011000 */
[----:B0-----:R-:W-:Y:S05]  /*7bc0*/  @P1 BRA `(.L_x_170) ;  /* 0xfffffffc003c1947 */ /* 0x001fea000383ffff */
.L_x_167:
[----:B------:R-:W-:Y:S05]  /*7bd0*/  BSYNC B1 ;  /* 0x0000000000017941 */ /* 0x000fea0003800000 */
.L_x_166:
[----:B------:R-:W-:Y:S01]  /*7be0*/  LOP3.LUT P1, RZ, R10, 0xff, RZ, 0xc0, !PT ;  /* 0x000000ff0aff7812 */ /* 0x000fe2000782c0ff */
[----:B------:R-:W-:Y:S01]  /*7bf0*/  IMAD.IADD R8, R9, 0x1, R8 ;  /* 0x0000000109087824 */ /* 0x000fe200078e0208 */
[----:B------:R-:W-:Y:S01]  /*7c00*/  IADD3 R16, P2, R16, UR36, RZ ;  /* 0x0000002410107c10 */ /* 0x000fe2000ff5e0ff */
[----:B------:R-:W-:Y:S01]  /*7c10*/  ULDC.64 UR4, c[0x0][0x650] ;  /* 0x0001940000047ab9 */ /* 0x000fe20000000a00 */
[----:B------:R-:W-:Y:S01]  /*7c20*/  BSSY B1, `(.L_x_171) ;  /* 0x000006c000017945 */ /* 0x000fe20003800000 */
[----:B------:R-:W-:Y:S01]  /*7c30*/  IMAD.MOV.U32 R20, RZ, RZ, -0x1 ;  /* 0xffffffffff147424 */ /* 0x000fe200078e00ff */
[----:B------:R-:W-:Y:S01]  /*7c40*/  SHF.R.U32.HI R4, RZ, 0x2, R8 ;  /* 0x00000002ff047819 */ /* 0x000fe20000011608 */
[----:B------:R-:W-:Y:S01]  /*7c50*/  IMAD.MOV.U32 R19, RZ, RZ, -0x1 ;  /* 0xffffffffff137424 */ /* 0x000fe200078e00ff */
[----:B------:R-:W-:Y:S02]  /*7c60*/  ISETP.GT.U32.AND P0, PT, R8, 0x3, PT ;  /* 0x000000030800780c */ /* 0x000fe40003f04070 */
[----:B------:R-:W-:-:S02]  /*7c70*/  LOP3.LUT R4, R4, 0x1, RZ, 0xc0, !PT ;  /* 0x0000000104047812 */ /* 0x000fc400078ec0ff */
[----:B------:R-:W-:Y:S01]  /*7c80*/  ISETP.LT.U32.AND P0, PT, R9, 0x4, P0 ;  /* 0x000000040900780c */ /* 0x000fe20000701070 */
[----:B------:R-:W0:Y:S01]  /*7c90*/  @P1 S2R R11, SR_CgaCtaId ;  /* 0x00000000000b1919 */ /* 0x000e220000008800 */
[----:B------:R-:W-:Y:S02]  /*7ca0*/  @P1 MOV R6, 0x400 ;  /* 0x0000040000061802 */ /* 0x000fe40000000f00 */
[----:B------:R-:W-:Y:S02]  /*7cb0*/  IADD3.X R17, R17, UR42, RZ, P2, !PT ;  /* 0x0000002a11117c10 */ /* 0x000fe400097fe4ff */
[----:B------:R-:W-:Y:S02]  /*7cc0*/  ISETP.GE.U32.AND P2, PT, R16, UR4, PT ;  /* 0x0000000410007c0c */ /* 0x000fe4000bf46070 */
[----:B------:R-:W-:Y:S02]  /*7cd0*/  LOP3.LUT R8, R8, 0x3, RZ, 0xc0, !PT ;  /* 0x0000000308087812 */ /* 0x000fe400078ec0ff */
[----:B------:R-:W-:-:S02]  /*7ce0*/  PRMT R10, RZ, 0x7610, R10 ;  /* 0x00007610ff0a7816 */ /* 0x000fc4000000000a */
[----:B0-----:R-:W-:-:S04]  /*7cf0*/  @P1 LEA R6, R11, R6, 0x18 ;  /* 0x000000060b061211 */ /* 0x001fc800078ec0ff */
[----:B------:R0:W-:Y:S01]  /*7d00*/  @P1 SYNCS.ARRIVE.TRANS64.A1T0 RZ, [R6+URZ+0x58], RZ ;  /* 0x000058ff06ff19a7 */ /* 0x0001e2000810003f */
[----:B------:R-:W-:Y:S02]  /*7d10*/  ISETP.NE.U32.AND P1, PT, R4, 0x1, PT ;  /* 0x000000010400780c */ /* 0x000fe40003f25070 */
[----:B------:R-:W-:Y:S02]  /*7d20*/  SEL R4, RZ, 0x1, !P0 ;  /* 0x00000001ff047807 */ /* 0x000fe40004000000 */
[----:B------:R-:W-:Y:S02]  /*7d30*/  ISETP.GE.U32.AND.EX P0, PT, R17, UR5, PT, P2 ;  /* 0x0000000511007c0c */ /* 0x000fe4000bf06120 */
[----:B------:R-:W-:Y:S01]  /*7d40*/  ISETP.GT.U32.AND P1, PT, R9, 0x3, !P1 ;  /* 0x000000030900780c */ /* 0x000fe20004f24070 */
[----:B0-----:R-:W-:-:S03]  /*7d50*/  IMAD.MOV.U32 R6, RZ, RZ, -0x1 ;  /* 0xffffffffff067424 */ /* 0x001fc600078e00ff */
[----:B------:R-:W-:-:S04]  /*7d60*/  SEL R5, RZ, 0x1, !P1 ;  /* 0x00000001ff057807 */ /* 0x000fc80004800000 */
[--C-:B------:R-:W-:Y:S02]  /*7d70*/  LOP3.LUT R3, R5, R3, R4.reuse, 0x96, !PT ;  /* 0x0000000305037212 */ /* 0x100fe400078e9604 */
[----:B------:R-:W-:Y:S01]  /*7d80*/  PRMT R4, RZ, 0x7610, R4 ;  /* 0x00007610ff047816 */ /* 0x000fe20000000004 */
[----:B------:R-:W-:Y:S06]  /*7d90*/  @P0 BRA `(.L_x_172) ;  /* 0x0000000400500947 */ /* 0x000fec0003800000 */
[----:B------:R-:W0:Y:S01]  /*7da0*/  S2R R19, SR_CTAID.X ;  /* 0x0000000000137919 */ /* 0x000e220000002500 */
[----:B------:R-:W-:Y:S01]  /*7db0*/  ULDC.64 UR4, c[0x0][0x628] ;  /* 0x00018a0000047ab9 */ /* 0x000fe20000000a00 */
[----:B------:R-:W1:Y:S01]  /*7dc0*/  LDC R20, c[0x0][0x144] ;  /* 0x00005100ff147b82 */ /* 0x000e620000000800 */
[----:B------:R-:W-:Y:S01]  /*7dd0*/  ISETP.NE.U32.AND P0, PT, RZ, UR4, PT ;  /* 0x00000004ff007c0c */ /* 0x000fe2000bf05070 */
[----:B------:R-:W2:Y:S01]  /*7de0*/  S2R R14, SR_CTAID.Y ;  /* 0x00000000000e7919 */ /* 0x000ea20000002600 */
[----:B------:R-:W-:Y:S01]  /*7df0*/  ULDC UR7, c[0x0][0x630] ;  /* 0x00018c0000077ab9 */ /* 0x000fe20000000800 */
[----:B------:R-:W-:Y:S01]  /*7e00*/  ULDC UR8, c[0x0][0x150] ;  /* 0x0000540000087ab9 */ /* 0x000fe20000000800 */
[----:B------:R-:W-:Y:S01]  /*7e10*/  ISETP.NE.AND.EX P0, PT, RZ, UR5, PT, P0 ;  /* 0x00000005ff007c0c */ /* 0x000fe2000bf05300 */
[----:B------:R-:W-:Y:S02]  /*7e20*/  IMAD.MOV.U32 R4, RZ, RZ, R16 ;  /* 0x000000ffff047224 */ /* 0x000fe400078e0010 */
[----:B------:R-:W-:Y:S01]  /*7e30*/  IMAD.MOV.U32 R5, RZ, RZ, R17 ;  /* 0x000000ffff057224 */ /* 0x000fe200078e0011 */
[----:B0-----:R-:W-:-:S09]  /*7e40*/  I2FP.F32.U32 R21, R19 ;  /* 0x0000001300157245 */ /* 0x001fd20000201000 */
[----:B------:R-:W-:Y:S05]  /*7e50*/  @!P0 BRA `(.L_x_173) ;  /* 0x0000000000288947 */ /* 0x000fea0003800000 */
[----:B------:R-:W-:Y:S02]  /*7e60*/  ULDC UR6, c[0x0][0x634] ;  /* 0x00018d0000067ab9 */ /* 0x000fe40000000800 */
[----:B------:R-:W-:-:S05]  /*7e70*/  IADD3 R5, P0, R16, UR6, RZ ;  /* 0x0000000610057c10 */ /* 0x000fca000ff1e0ff */
[----:B------:R-:W-:-:S04]  /*7e80*/  IMAD.X R15, RZ, RZ, R17, P0 ;  /* 0x000000ffff0f7224 */ /* 0x000fc800000e0611 */
[----:B------:R-:W-:-:S04]  /*7e90*/  IMAD.WIDE.U32 R6, R15, UR4, RZ ;  /* 0x000000040f067c25 */ /* 0x000fc8000f8e00ff */
[----:B------:R-:W-:-:S04]  /*7ea0*/  IMAD.WIDE.U32 R6, P0, R5, UR5, R6 ;  /* 0x0000000505067c25 */ /* 0x000fc8000f800006 */
[----:B------:R-:W-:-:S04]  /*7eb0*/  IMAD.WIDE.U32 R4, R5, UR4, RZ ;  /* 0x0000000405047c25 */ /* 0x000fc8000f8e00ff */
[----:B------:R-:W-:Y:S01]  /*7ec0*/  IMAD.MOV.U32 R4, RZ, RZ, R7 ;  /* 0x000000ffff047224 */ /* 0x000fe200078e0007 */
[----:B------:R-:W-:Y:S01]  /*7ed0*/  IADD3 RZ, P1, R5, R6, RZ ;  /* 0x0000000605ff7210 */ /* 0x000fe20007f3e0ff */
[----:B------:R-:W-:-:S04]  /*7ee0*/  IMAD.X R5, RZ, RZ, RZ, P0 ;  /* 0x000000ffff057224 */ /* 0x000fc800000e06ff */
[----:B------:R-:W-:-:S08]  /*7ef0*/  IMAD.WIDE.U32.X R4, R15, UR5, R4, P1 ;  /* 0x000000050f047c25 */ /* 0x000fd000088e0404 */
.L_x_173:
[----:B------:R-:W-:Y:S01]  /*7f00*/  FMUL R21, R21, UR8 ;  /* 0x0000000815157c20 */ /* 0x000fe20008400000 */
[--C-:B------:R-:W-:Y:S01]  /*7f10*/  SHF.R.U64 R15, R4, UR7, R5.reuse ;  /* 0x00000007040f7c19 */ /* 0x100fe20008001205 */
[----:B------:R-:W-:Y:S01]  /*7f20*/  ULDC.64 UR4, c[0x0][0x620] ;  /* 0x0001880000047ab9 */ /* 0x000fe20000000a00 */
[----:B------:R-:W-:Y:S01]  /*7f30*/  SHF.R.U32.HI R4, RZ, UR7, R5 ;  /* 0x00000007ff047c19 */ /* 0x000fe20008011605 */
[----:B------:R-:W-:Y:S01]  /*7f40*/  ULDC.64 UR6, c[0x0][0x640] ;  /* 0x0001900000067ab9 */ /* 0x000fe20000000a00 */
[----:B------:R-:W-:Y:S01]  /*7f50*/  IADD3 R5, P0, RZ, -R15, RZ ;  /* 0x8000000fff057210 */ /* 0x000fe20007f1e0ff */
[----:B------:R-:W0:Y:S04]  /*7f60*/  F2I.U32.TRUNC.NTZ R21, R21 ;  /* 0x0000001500157305 */ /* 0x000e28000020f000 */
[----:B------:R-:W-:Y:S01]  /*7f70*/  IMAD.X R4, RZ, RZ, ~R4, P0 ;  /* 0x000000ffff047224 */ /* 0x000fe200000e0e04 */
[----:B------:R-:W-:-:S03]  /*7f80*/  ISETP.NE.U32.AND P0, PT, RZ, UR6, PT ;  /* 0x00000006ff007c0c */ /* 0x000fc6000bf05070 */
[----:B------:R-:W-:Y:S01]  /*7f90*/  IMAD R4, R4, UR4, RZ ;  /* 0x0000000404047c24 */ /* 0x000fe2000f8e02ff */
[----:B------:R-:W-:-:S03]  /*7fa0*/  ISETP.NE.AND.EX P0, PT, RZ, UR7, PT, P0 ;  /* 0x00000007ff007c0c */ /* 0x000fc6000bf05300 */
[C---:B------:R-:W-:Y:S01]  /*7fb0*/  IMAD R7, R5.reuse, UR5, R4 ;  /* 0x0000000505077c24 */ /* 0x040fe2000f8e0204 */
[----:B------:R-:W-:Y:S01]  /*7fc0*/  ULDC UR5, c[0x0][0x154] ;  /* 0x0000550000057ab9 */ /* 0x000fe20000000800 */
[----:B------:R-:W-:Y:S01]  /*7fd0*/  IMAD.WIDE.U32 R4, R5, UR4, R16 ;  /* 0x0000000405047c25 */ /* 0x000fe2000f8e0010 */
[----:B------:R-:W-:-:S03]  /*7fe0*/  ULDC UR4, c[0x0][0x618] ;  /* 0x0001860000047ab9 */ /* 0x000fc60000000800 */
[----:B0-----:R-:W-:Y:S02]  /*7ff0*/  IMAD.MOV R6, RZ, RZ, -R21 ;  /* 0x000000ffff067224 */ /* 0x001fe400078e0a15 */
[----:B------:R-:W0:Y:S01]  /*8000*/  LDC R21, c[0x0][0x148] ;  /* 0x00005200ff157b82 */ /* 0x000e220000000800 */
[----:B------:R-:W-:Y:S02]  /*8010*/  IMAD.IADD R5, R5, 0x1, R7 ;  /* 0x0000000105057824 */ /* 0x000fe400078e0207 */
[----:B-1----:R-:W-:Y:S01]  /*8020*/  IMAD R19, R20, R6, R19 ;  /* 0x0000000614137224 */ /* 0x002fe200078e0213 */
[----:B--2---:R-:W-:Y:S02]  /*8030*/  I2FP.F32.U32 R6, R14 ;  /* 0x0000000e00067245 */ /* 0x004fe40000201000 */
[--C-:B------:R-:W-:Y:S02]  /*8040*/  SHF.R.U64 R20, R4, UR4, R5.reuse ;  /* 0x0000000404147c19 */ /* 0x100fe40008001205 */
[----:B------:R-:W-:Y:S01]  /*8050*/  SHF.R.U32.HI R5, RZ, UR4, R5 ;  /* 0x00000004ff057c19 */ /* 0x000fe20008011605 */
[----:B------:R-:W-:Y:S01]  /*8060*/  FMUL R6, R6, UR5 ;  /* 0x0000000506067c20 */ /* 0x000fe20008400000 */
[----:B------:R-:W-:-:S02]  /*8070*/  ULDC UR4, c[0x0][0x608] ;  /* 0x0001820000047ab9 */ /* 0x000fc40000000800 */
[--C-:B------:R-:W-:Y:S01]  /*8080*/  SHF.R.U64 R23, R20, UR4, R5.reuse ;  /* 0x0000000414177c19 */ /* 0x100fe20008001205 */
[----:B------:R1:W2:Y:S01]  /*8090*/  F2I.U32.TRUNC.NTZ R24, R6 ;  /* 0x0000000600187305 */ /* 0x0002a2000020f000 */
[----:B------:R-:W-:Y:S01]  /*80a0*/  SHF.R.U32.HI R4, RZ, UR4, R5 ;  /* 0x00000004ff047c19 */ /* 0x000fe20008011605 */
[----:B------:R-:W-:-:S03]  /*80b0*/  ULDC UR4, c[0x0][0x658] ;  /* 0x0001960000047ab9 */ /* 0x000fc60000000800 */
[--C-:B------:R-:W-:Y:S02]  /*80c0*/  SHF.R.U64 R22, R23, UR4, R4.reuse ;  /* 0x0000000417167c19 */ /* 0x100fe40008001204 */
[----:B------:R-:W-:-:S03]  /*80d0*/  SHF.R.U32.HI R25, RZ, UR4, R4 ;  /* 0x00000004ff197c19 */ /* 0x000fc60008011604 */
[----:B------:R-:W-:Y:S02]  /*80e0*/  IMAD.MOV.U32 R4, RZ, RZ, R22 ;  /* 0x000000ffff047224 */ /* 0x000fe400078e0016 */
[----:B------:R-:W-:Y:S01]  /*80f0*/  IMAD.MOV.U32 R5, RZ, RZ, R25 ;  /* 0x000000ffff057224 */ /* 0x000fe200078e0019 */
[----:B-1----:R-:W-:Y:S06]  /*8100*/  @!P0 BRA `(.L_x_174) ;  /* 0x0000000000288947 */ /* 0x002fec0003800000 */
        /* <DEDUP_REMOVED lines=10> */
.L_x_174:
[----:B------:R-:W-:Y:S01]  /*81b0*/  ISETP.NE.AND P0, PT, R2, 0x1, PT ;  /* 0x000000010200780c */ /* 0x000fe20003f05270 */
[----:B------:R-:W-:Y:S01]  /*81c0*/  ULDC UR4, c[0x0][0x648] ;  /* 0x0001920000047ab9 */ /* 0x000fe20000000800 */
[----:B------:R-:W-:Y:S01]  /*81d0*/  LOP3.LUT R23, R23, UR16, RZ, 0xc0, !PT ;  /* 0x0000001017177c12 */ /* 0x000fe2000f8ec0ff */
[----:B--2---:R-:W-:Y:S01]  /*81e0*/  IMAD.MOV R24, RZ, RZ, -R24 ;  /* 0x000000ffff187224 */ /* 0x004fe200078e0a18 */
[----:B------:R-:W-:Y:S01]  /*81f0*/  SHF.R.U64 R4, R4, UR4, R5 ;  /* 0x0000000404047c19 */ /* 0x000fe20008001205 */
[----:B------:R-:W-:Y:S01]  /*8200*/  ULDC UR4, c[0x0][0x638] ;  /* 0x00018e0000047ab9 */ /* 0x000fe20000000800 */
[----:B------:R-:W-:Y:S01]  /*8210*/  LOP3.LUT R7, R20, UR15, RZ, 0xc0, !PT ;  /* 0x0000000f14077c12 */ /* 0x000fe2000f8ec0ff */
[----:B------:R-:W-:Y:S01]  /*8220*/  ULDC UR5, c[0x0][0x610] ;  /* 0x0001840000057ab9 */ /* 0x000fe20000000800 */
[----:B------:R-:W-:Y:S02]  /*8230*/  IMAD.MOV.U32 R6, RZ, RZ, R15 ;  /* 0x000000ffff067224 */ /* 0x000fe400078e000f */
[----:B------:R-:W-:-:S02]  /*8240*/  IMAD.MOV R5, RZ, RZ, -R4 ;  /* 0x000000ffff057224 */ /* 0x000fc400078e0a04 */
[----:B------:R-:W-:Y:S02]  /*8250*/  IMAD R4, R4, UR17, R23 ;  /* 0x0000001104047c24 */ /* 0x000fe4000f8e0217 */
[----:B0-----:R-:W-:Y:S02]  /*8260*/  @P0 IMAD R19, R21, R24, R14 ;  /* 0x0000001815130224 */ /* 0x001fe400078e020e */
[----:B------:R-:W-:Y:S01]  /*8270*/  IMAD R22, R5, UR4, R22 ;  /* 0x0000000405167c24 */ /* 0x000fe2000f8e0216 */
[----:B------:R-:W-:Y:S01]  /*8280*/  ULDC UR4, c[0x0][0x600] ;  /* 0x0001800000047ab9 */ /* 0x000fe20000000800 */
[----:B------:R-:W-:Y:S02]  /*8290*/  IMAD R20, R4, UR5, R19 ;  /* 0x0000000504147c24 */ /* 0x000fe4000f8e0213 */
[----:B------:R-:W-:Y:S02]  /*82a0*/  IMAD R5, R22, UR4, R7 ;  /* 0x0000000416057c24 */ /* 0x000fe4000f8e0207 */
[----:B------:R-:W-:-:S03]  /*82b0*/  IMAD.MOV.U32 R4, RZ, RZ, 0x1 ;  /* 0x00000001ff047424 */ /* 0x000fc600078e00ff */
[----:B------:R-:W-:Y:S02]  /*82c0*/  SEL R19, R5, R20, !P0 ;  /* 0x0000001405137207 */ /* 0x000fe40004000000 */
[----:B------:R-:W-:-:S07]  /*82d0*/  SEL R20, R20, R5, !P0 ;  /* 0x0000000514147207 */ /* 0x000fce0004000000 */
.L_x_172:
[----:B------:R-:W-:Y:S05]  /*82e0*/  BSYNC B1 ;  /* 0x0000000000017941 */ /* 0x000fea0003800000 */
.L_x_171:
[----:B------:R-:W-:-:S13]  /*82f0*/  LOP3.LUT P0, RZ, R4, 0xff, RZ, 0xc0, !PT ;  /* 0x000000ff04ff7812 */ /* 0x000fda000780c0ff */
[----:B------:R-:W-:Y:S05]  /*8300*/  @P0 BRA `(.L_x_175) ;  /* 0xfffffff400340947 */ /* 0x000fea000383ffff */
[----:B------:R-:W-:Y:S05]  /*8310*/  BSYNC B0 ;  /* 0x0000000000007941 */ /* 0x000fea0003800000 */
.L_x_164:
[----:B------:R-:W-:-:S03]  /*8320*/  UMOV UR4, 0xffffffff ;  /* 0xffffffff00047882 */ /* 0x000fc60000000000 */
[----:B------:R-:W-:Y:S05]  /*8330*/  BRA.DIV UR4, `(.L_x_176) ;  /* 0x0000000604147947 */ /* 0x000fea000b800000 */
[----:B------:R-:W-:-:S13]  /*8340*/  ELECT P6, URZ, PT ;  /* 0x00000000003f782f */ /* 0x000fda00038c0000 */
.L_x_190:
[----:B------:R-:W-:Y:S04]  /*8350*/  BSSY B0, `(.L_x_177) ;  /* 0x000002b000007945 */ /* 0x000fe80003800000 */
[----:B------:R-:W-:Y:S05]  /*8360*/  @!P6 BRA `(.L_x_178) ;  /* 0x0000000000a4e947 */ /* 0x000fea0003800000 */
[----:B------:R-:W-:-:S04]  /*8370*/  LOP3.LUT R18, R18, 0x2, RZ, 0xfc, !PT ;  /* 0x0000000212127812 */ /* 0x000fc800078efcff */
[----:B------:R-:W-:-:S13]  /*8380*/  ISETP.NE.AND P0, PT, R18, 0x3, PT ;  /* 0x000000031200780c */ /* 0x000fda0003f05270 */
[----:B------:R-:W-:Y:S05]  /*8390*/  @!P0 BRA `(.L_x_179) ;  /* 0x0000000000048947 */ /* 0x000fea0003800000 */
[----:B------:R-:W-:Y:S01]  /*83a0*/  BPT.TRAP 0x1 ;  /* 0x000000040000795c */ /* 0x000fe20000300000 */
.L_x_179:
[----:B------:R-:W0:Y:S01]  /*83b0*/  S2R R5, SR_CgaCtaId ;  /* 0x0000000000057919 */ /* 0x000e220000008800 */
[----:B------:R-:W-:Y:S02]  /*83c0*/  MOV R0, 0x400 ;  /* 0x0000040000007802 */ /* 0x000fe40000000f00 */
[----:B------:R-:W-:Y:S02]  /*83d0*/  SHF.L.U32 R2, R3, 0x1f, RZ ;  /* 0x0000001f03027819 */ /* 0x000fe400000006ff */
[----:B0-----:R-:W-:-:S05]  /*83e0*/  LEA R5, R5, R0, 0x18 ;  /* 0x0000000005057211 */ /* 0x001fca00078ec0ff */
[----:B------:R-:W-:-:S04]  /*83f0*/  VIADD R5, R5, 0x20 ;  /* 0x0000002005057836 */ /* 0x000fc80000000000 */
[C---:B------:R-:W-:Y:S02]  /*8400*/  IMAD R7, R8.reuse, 0x8, R5 ;  /* 0x0000000808077824 */ /* 0x040fe400078e0205 */
[----:B------:R-:W-:Y:S02]  /*8410*/  VIADD R8, R8, 0x1 ;  /* 0x0000000108087836 */ /* 0x000fe40000000000 */
[----:B------:R-:W0:Y:S03]  /*8420*/  SYNCS.PHASECHK.TRANS64.TRYWAIT P0, [R7+URZ], R2 ;  /* 0x00000002070075a7 */ /* 0x000e26000800017f */
[----:B------:R-:W-:-:S04]  /*8430*/  ISETP.NE.AND P1, PT, R8, 0x4, PT ;  /* 0x000000040800780c */ /* 0x000fc80003f25270 */
[----:B------:R-:W-:Y:S02]  /*8440*/  SEL R0, RZ, 0x1, P1 ;  /* 0x00000001ff007807 */ /* 0x000fe40000800000 */
[----:B------:R-:W-:Y:S02]  /*8450*/  SEL R8, R8, RZ, P1 ;  /* 0x000000ff08087207 */ /* 0x000fe40000800000 */
[----:B------:R-:W-:-:S03]  /*8460*/  LOP3.LUT R9, R3, R0, RZ, 0x3c, !PT ;  /* 0x0000000003097212 */ /* 0x000fc600078e3cff */
[----:B------:R-:W-:Y:S01]  /*8470*/  IMAD R6, R8, 0x8, R5 ;  /* 0x0000000808067824 */ /* 0x000fe200078e0205 */
[----:B------:R-:W-:Y:S01]  /*8480*/  SHF.L.U32 R3, R9, 0x1f, RZ ;  /* 0x0000001f09037819 */ /* 0x000fe200000006ff */
[----:B0-----:R-:W-:Y:S06]  /*8490*/  @!P0 BRA `(.L_x_180) ;  /* 0x0000000000dc8947 */ /* 0x001fec0003800000 */
.L_x_191:
[----:B------:R-:W1:Y:S01]  /*84a0*/  SYNCS.PHASECHK.TRANS64.TRYWAIT P0, [R6+URZ], R3 ;  /* 0x00000003060075a7 */ /* 0x000e62000800017f */
[----:B------:R-:W-:-:S05]  /*84b0*/  VIADD R0, R8, 0x1 ;  /* 0x0000000108007836 */ /* 0x000fca0000000000 */
[----:B------:R-:W-:-:S04]  /*84c0*/  ISETP.NE.AND P1, PT, R0, 0x4, PT ;  /* 0x000000040000780c */ /* 0x000fc80003f25270 */
[----:B0-----:R-:W-:Y:S02]  /*84d0*/  SEL R2, RZ, 0x1, P1 ;  /* 0x00000001ff027807 */ /* 0x001fe40000800000 */
[----:B------:R-:W-:Y:S02]  /*84e0*/  SEL R0, R0, RZ, P1 ;  /* 0x000000ff00007207 */ /* 0x000fe40000800000 */
[----:B------:R-:W-:-:S03]  /*84f0*/  LOP3.LUT R9, R9, R2, RZ, 0x3c, !PT ;  /* 0x0000000209097212 */ /* 0x000fc600078e3cff */
[----:B------:R-:W-:Y:S01]  /*8500*/  IMAD R7, R0, 0x8, R5 ;  /* 0x0000000800077824 */ /* 0x000fe200078e0205 */
[----:B------:R-:W-:Y:S01]  /*8510*/  SHF.L.U32 R4, R9, 0x1f, RZ ;  /* 0x0000001f09047819 */ /* 0x000fe200000006ff */
[----:B-1----:R-:W-:Y:S06]  /*8520*/  @!P0 BRA `(.L_x_181) ;  /* 0x0000000000cc8947 */ /* 0x002fec0003800000 */
.L_x_192:
[----:B------:R-:W1:Y:S01]  /*8530*/  SYNCS.PHASECHK.TRANS64.TRYWAIT P0, [R7+URZ], R4 ;  /* 0x00000004070075a7 */ /* 0x000e62000800017f */
[----:B------:R-:W-:-:S05]  /*8540*/  VIADD R0, R0, 0x1 ;  /* 0x0000000100007836 */ /* 0x000fca0000000000 */
[----:B------:R-:W-:-:S04]  /*8550*/  ISETP.NE.AND P1, PT, R0, 0x4, PT ;  /* 0x000000040000780c */ /* 0x000fc80003f25270 */
[----:B------:R-:W-:Y:S02]  /*8560*/  SEL R2, RZ, 0x1, P1 ;  /* 0x00000001ff027807 */ /* 0x000fe40000800000 */
[----:B------:R-:W-:Y:S02]  /*8570*/  SEL R0, R0, RZ, P1 ;  /* 0x000000ff00007207 */ /* 0x000fe40000800000 */
[----:B------:R-:W-:Y:S01]  /*8580*/  LOP3.LUT R2, R9, R2, RZ, 0x3c, !PT ;  /* 0x0000000209027212 */ /* 0x000fe200078e3cff */
[----:B-1----:R-:W-:Y:S06]  /*8590*/  @!P0 BRA `(.L_x_182) ;  /* 0x0000000000c48947 */ /* 0x002fec0003800000 */
.L_x_193:
[----:B------:R-:W-:Y:S01]  /*85a0*/  IMAD R5, R0, 0x8, R5 ;  /* 0x0000000800057824 */ /* 0x000fe200078e0205 */
[----:B------:R-:W-:-:S07]  /*85b0*/  SHF.L.U32 R0, R2, 0x1f, RZ ;  /* 0x0000001f02007819 */ /* 0x000fce00000006ff */
.L_x_183:
[----:B--2---:R2:W3:Y:S02]  /*85c0*/  SYNCS.PHASECHK.TRANS64.TRYWAIT P0, [R5+URZ], R0 ;  /* 0x00000000050075a7 */ /* 0x0044e4000800017f */
[----:B---3--:R-:W-:Y:S05]  /*85d0*/  @!P0 NANOSLEEP.SYNCS 0x989680 ;  /* 0x009896800000895d */ /* 0x008fea0003900000 */
[----:B------:R-:W3:Y:S02]  /*85e0*/  @!P0 SYNCS.PHASECHK.TRANS64 P0, [R5+URZ], R0 ;  /* 0x00000000050085a7 */ /* 0x000ee4000800007f */
[----:B---3--:R-:W-:Y:S05]  /*85f0*/  @!P0 BRA `(.L_x_183) ;  /* 0xfffffffc00f08947 */ /* 0x008fea000383ffff */
.L_x_178:
[----:B------:R-:W-:Y:S05]  /*8600*/  BSYNC B0 ;  /* 0x0000000000007941 */ /* 0x000fea0003800000 */
.L_x_177:
[----:B------:R-:W-:Y:S05]  /*8610*/  EXIT ;  /* 0x000000000000794d */ /* 0x000fea0003800000 */
.L_x_21:
[----:B-1----:R1:W2:Y:S02]  /*8620*/  SYNCS.PHASECHK.TRANS64.TRYWAIT P1, [R3+URZ], R0 ;  /* 0x00000000030075a7 */ /* 0x0022a4000802017f */
[----:B--2---:R-:W-:Y:S05]  /*8630*/  @!P1 NANOSLEEP.SYNCS 0x989680 ;  /* 0x009896800000995d */ /* 0x004fea0003900000 */
[----:B------:R-:W2:Y:S02]  /*8640*/  @!P1 SYNCS.PHASECHK.TRANS64 P1, [R3+URZ], R0 ;  /* 0x00000000030095a7 */ /* 0x000ea4000802007f */
[----:B--2---:R-:W-:Y:S05]  /*8650*/  @!P1 BRA `(.L_x_21) ;  /* 0xfffffffc00f09947 */ /* 0x004fea000383ffff */
[----:B------:R-:W-:Y:S05]  /*8660*/  BRA `(.L_x_20) ;  /* 0xffffff90003c7947 */ /* 0x000fea000383ffff */
.L_x_26:
[----:B-1----:R1:W2:Y:S02]  /*8670*/  SYNCS.PHASECHK.TRANS64.TRYWAIT P1, [R5+URZ], R4 ;  /* 0x00000004050075a7 */ /* 0x0022a4000802017f */
[----:B--2---:R-:W-:Y:S05]  /*8680*/  @!P1 NANOSLEEP.SYNCS 0x989680 ;  /* 0x009896800000995d */ /* 0x004fea0003900000 */
[----:B------:R-:W2:Y:S02]  /*8690*/  @!P1 SYNCS.PHASECHK.TRANS64 P1, [R5+URZ], R4 ;  /* 0x00000004050095a7 */ /* 0x000ea4000802007f */
[----:B--2---:R-:W-:Y:S05]  /*86a0*/  @!P1 BRA `(.L_x_26) ;  /* 0xfffffffc00f09947 */ /* 0x004fea000383ffff */
[----:B------:R-:W-:Y:S05]  /*86b0*/  BRA `(.L_x_25) ;  /* 0xffffff9400107947 */ /* 0x000fea000383ffff */
.L_x_165:
[----:B------:R-:W-:Y:S01]  /*86c0*/  BSSY B1, `(.L_x_184) ;  /* 0x0000006000017945 */ /* 0x000fe20003800000 */
[----:B------:R-:W-:-:S07]  /*86d0*/  IMAD.MOV.U32 R15, RZ, RZ, -0x1 ;  /* 0xffffffffff0f7424 */ /* 0x000fce00078e00ff */
[----:B------:R-:W-:Y:S05]  /*86e0*/  WARPSYNC.COLLECTIVE R15, `(.L_x_185) ;  /* 0x000000000f0c7348 */ /* 0x000fea0003c00000 */
[----:B------:R-:W-:Y:S02]  /*86f0*/  ELECT P6, UR62, PT ;  /* 0x00000000003e782f */ /* 0x000fe400038c0000 */
[----:B------:R-:W-:Y:S01]  /*8700*/  MOV R14, UR62 ;  /* 0x0000003e000e7c02 */ /* 0x000fe20008000f00 */
[----:B------:R-:W-:Y:S10]  /*8710*/  ENDCOLLECTIVE ;  /* 0x000000000000791b */ /* 0x000ff40003800000 */
.L_x_185:
[----:B------:R-:W-:Y:S05]  /*8720*/  BSYNC B1 ;  /* 0x0000000000017941 */ /* 0x000fea0003800000 */
.L_x_184:
[----:B------:R-:W-:Y:S05]  /*8730*/  BRA `(.L_x_186) ;  /* 0xfffffff000347947 */ /* 0x000fea000383ffff */
.L_x_168:
[----:B0-----:R0:W1:Y:S02]  /*8740*/  SYNCS.PHASECHK.TRANS64.TRYWAIT P0, [R20+URZ+0x20], R7 ;  /* 0x00002007140075a7 */ /* 0x001064000800017f */
[----:B-1----:R-:W-:Y:S05]  /*8750*/  @!P0 NANOSLEEP.SYNCS 0x989680 ;  /* 0x009896800000895d */ /* 0x002fea0003900000 */
[----:B------:R-:W1:Y:S02]  /*8760*/  @!P0 SYNCS.PHASECHK.TRANS64 P0, [R20+URZ+0x20], R7 ;  /* 0x00002007140085a7 */ /* 0x000e64000800007f */
[----:B-1----:R-:W-:Y:S05]  /*8770*/  @!P0 BRA `(.L_x_168) ;  /* 0xfffffffc00f08947 */ /* 0x002fea000383ffff */
[----:B------:R-:W-:Y:S05]  /*8780*/  BRA `(.L_x_187) ;  /* 0xfffffff000747947 */ /* 0x000fea000383ffff */
.L_x_176:
[----:B------:R-:W-:Y:S01]  /*8790*/  BSSY B0, `(.L_x_188) ;  /* 0x0000006000007945 */ /* 0x000fe20003800000 */
[----:B------:R-:W-:-:S07]  /*87a0*/  IMAD.MOV.U32 R15, RZ, RZ, -0x1 ;  /* 0xffffffffff0f7424 */ /* 0x000fce00078e00ff */
[----:B------:R-:W-:Y:S05]  /*87b0*/  WARPSYNC.COLLECTIVE R15, `(.L_x_189) ;  /* 0x000000000f0c7348 */ /* 0x000fea0003c00000 */
[----:B------:R-:W-:Y:S02]  /*87c0*/  ELECT P6, UR62, PT ;  /* 0x00000000003e782f */ /* 0x000fe400038c0000 */
[----:B------:R-:W-:Y:S01]  /*87d0*/  MOV R14, UR62 ;  /* 0x0000003e000e7c02 */ /* 0x000fe20008000f00 */
[----:B------:R-:W-:Y:S10]  /*87e0*/  ENDCOLLECTIVE ;  /* 0x000000000000791b */ /* 0x000ff40003800000 */
.L_x_189:
[----:B------:R-:W-:Y:S05]  /*87f0*/  BSYNC B0 ;  /* 0x0000000000007941 */ /* 0x000fea0003800000 */
.L_x_188:
[----:B------:R-:W-:Y:S05]  /*8800*/  BRA `(.L_x_190) ;  /* 0xfffffff800d07947 */ /* 0x000fea000383ffff */
.L_x_180:
[----:B0-----:R0:W1:Y:S02]  /*8810*/  SYNCS.PHASECHK.TRANS64.TRYWAIT P0, [R7+URZ], R2 ;  /* 0x00000002070075a7 */ /* 0x001064000800017f */
[----:B-1----:R-:W-:Y:S05]  /*8820*/  @!P0 NANOSLEEP.SYNCS 0x989680 ;  /* 0x009896800000895d */ /* 0x002fea0003900000 */
[----:B------:R-:W1:Y:S02]  /*8830*/  @!P0 SYNCS.PHASECHK.TRANS64 P0, [R7+URZ], R2 ;  /* 0x00000002070085a7 */ /* 0x000e64000800007f */
[----:B-1----:R-:W-:Y:S05]  /*8840*/  @!P0 BRA `(.L_x_180) ;  /* 0xfffffffc00f08947 */ /* 0x002fea000383ffff */
[----:B------:R-:W-:Y:S05]  /*8850*/  BRA `(.L_x_191) ;  /* 0xfffffffc00107947 */ /* 0x000fea000383ffff */
.L_x_181:
[----:B0-----:R0:W1:Y:S02]  /*8860*/  SYNCS.PHASECHK.TRANS64.TRYWAIT P0, [R6+URZ], R3 ;  /* 0x00000003060075a7 */ /* 0x001064000800017f */
[----:B-1----:R-:W-:Y:S05]  /*8870*/  @!P0 NANOSLEEP.SYNCS 0x989680 ;  /* 0x009896800000895d */ /* 0x002fea0003900000 */
[----:B------:R-:W1:Y:S02]  /*8880*/  @!P0 SYNCS.PHASECHK.TRANS64 P0, [R6+URZ], R3 ;  /* 0x00000003060085a7 */ /* 0x000e64000800007f */
[----:B-1----:R-:W-:Y:S05]  /*8890*/  @!P0 BRA `(.L_x_181) ;  /* 0xfffffffc00f08947 */ /* 0x002fea000383ffff */
[----:B------:R-:W-:Y:S05]  /*88a0*/  BRA `(.L_x_192) ;  /* 0xfffffffc00207947 */ /* 0x000fea000383ffff */
.L_x_182:
[----:B-1----:R1:W2:Y:S02]  /*88b0*/  SYNCS.PHASECHK.TRANS64.TRYWAIT P0, [R7+URZ], R4 ;  /* 0x00000004070075a7 */ /* 0x0022a4000800017f */
[----:B--2---:R-:W-:Y:S05]  /*88c0*/  @!P0 NANOSLEEP.SYNCS 0x989680 ;  /* 0x009896800000895d */ /* 0x004fea0003900000 */
[----:B------:R-:W2:Y:S02]  /*88d0*/  @!P0 SYNCS.PHASECHK.TRANS64 P0, [R7+URZ], R4 ;  /* 0x00000004070085a7 */ /* 0x000ea4000800007f */
[----:B--2---:R-:W-:Y:S05]  /*88e0*/  @!P0 BRA `(.L_x_182) ;  /* 0xfffffffc00f08947 */ /* 0x004fea000383ffff */
[----:B------:R-:W-:Y:S05]  /*88f0*/  BRA `(.L_x_193) ;  /* 0xfffffffc00287947 */ /* 0x000fea000383ffff */
.L_x_194:
[----:B------:R-:W-:-:S00]  /*8900*/  BRA `(.L_x_194) ;  /* 0xfffffffc00fc7947 */ /* 0x000fc0000383ffff */
[----:B------:R-:W-:-:S00]  /*8910*/  NOP ;  /* 0x0000000000007918 */ /* 0x000fc00000000000 */
        /* <DEDUP_REMOVED lines=14> */
.L_x_195:


//--------------------- .nv.global.init           --------------------------
	.section	.nv.global.init,"aw",@progbits
.nv.global.init:
	.type		$str$22,@object
	.size		$str$22,($str$23 - $str$22)
$str$22:
        /*0000*/ 	.byte	0x6b, 0x5f, 0x74, 0x69, 0x6c, 0x65, 0x5f, 0x63, 0x6f, 0x75, 0x6e, 0x74, 0x20, 0x3e, 0x3d, 0x20
        /*0010*/ 	.byte	0x31, 0x00
	.type		$str$23,@object
	.size		$str$23,(__unnamed_1 - $str$23)
$str$23:
        /*0012*/ 	.byte	0x2f, 0x74, 0x6d, 0x70, 0x2f, 0x63, 0x75, 0x74, 0x6c, 0x61, 0x73, 0x73, 0x5f, 0x73, 0x77, 0x65
        /*0022*/ 	.byte	0x65, 0x70, 0x5f, 0x73, 0x72, 0x63, 0x2f, 0x69, 0x6e, 0x63, 0x6c, 0x75, 0x64, 0x65, 0x2f, 0x63
        /*0032*/ 	.byte	0x75, 0x74, 0x6c, 0x61, 0x73, 0x73, 0x2f, 0x67, 0x65, 0x6d, 0x6d, 0x2f, 0x63, 0x6f, 0x6c, 0x6c
        /*0042*/ 	.byte	0x65, 0x63, 0x74, 0x69, 0x76, 0x65, 0x2f, 0x73, 0x6d, 0x39, 0x30, 0x5f, 0x6d, 0x6d, 0x61, 0x5f
        /*0052*/ 	.byte	0x74, 0x6d, 0x61, 0x5f, 0x67, 0x6d, 0x6d, 0x61, 0x5f, 0x73, 0x73, 0x5f, 0x77, 0x61, 0x72, 0x70
        /*0062*/ 	.byte	0x73, 0x70, 0x65, 0x63, 0x69, 0x61, 0x6c, 0x69, 0x7a, 0x65, 0x64, 0x2e, 0x68, 0x70, 0x70, 0x00
	.type		__unnamed_1,@object
	.size		__unnamed_1,(.L_0 - __unnamed_1)
__unnamed_1:
        /*0072*/ 	.byte	0x76, 0x6f, 0x69, 0x64, 0x20, 0x63, 0x75, 0x74, 0x6c, 0x61, 0x73, 0x73, 0x3a, 0x3a, 0x67, 0x65
        /* <DEDUP_REMOVED lines=180> */
        /*0bc2*/ 	.byte	0x65, 0x3a, 0x3a, 0x69, 0x64, 0x65, 0x6e, 0x74, 0x69, 0x74, 0x79, 0x5d, 0x00
.L_0:


//--------------------- .nv.shared._ZN7cutlass13device_kernelINS_4gemm6kernel13GemmUniversalIN4cute5tupleIJiiiiEEENS1_10collective13CollectiveMmaINS1_34MainloopSm90TmaGmmaWarpSpecializedILi4ENS5_IJNS4_1CILi1EEENSA_ILi2EEESB_EEENS1_35KernelTmaWarpSpecializedCooperativeEEENS5_IJNSA_ILi256EEENSA_ILi64EEENSA_ILi32EEEEEENS_10bfloat16_tENS5_IJlSB_lEEESK_SL_NS4_8TiledMMAINS4_8MMA_AtomIJNS4_4SM904GMMA27MMA_64x64x16_F32BF16BF16_SSILNSP_5MajorE0ELSR_0ELNSP_7ScaleInE1ELSS_1EEEEEENS4_6LayoutINS5_IJSC_SB_SB_EEENS5_IJSB_NSA_ILi0EEESX_EEEEENS5_IJNS4_10UnderscoreES10_S10_EEEEENS4_23SM90_TMA_LOAD_MULTICASTENS4_14ComposedLayoutINS4_7SwizzleILi2ELi4ELi3EEENS4_18smem_ptr_flag_bitsILi16EEENSV_INS5_IJNSA_ILi8EEESI_EEENS5_IJSI_SB_EEEEEEEvNS4_8identityENS4_13SM90_TMA_LOADES1D_vS1E_EENS_8epilogue10collective6detail29Sm90TmaWarpSpecializedAdapterINS1I_15DefaultEpilogueISK_SL_SL_NS1H_6thread17LinearCombinationISK_Li1EffLNS1M_9ScaleType4KindE0ELNS_15FloatRoundStyleE2ESK_EENS1_15EpilogueDefaultEEEEEvvEEEEvNT_6ParamsE --------------------------
	.section	.nv.shared._ZN7cutlass13device_kernelINS_4gemm6kernel13GemmUniversalIN4cute5tupleIJiiiiEEENS1_10collective13CollectiveMmaINS1_34MainloopSm90TmaGmmaWarpSpecializedILi4ENS5_IJNS4_1CILi1EEENSA_ILi2EEESB_EEENS1_35KernelTmaWarpSpecializedCooperativeEEENS5_IJNSA_ILi256EEENSA_ILi64EEENSA_ILi32EEEEEENS_10bfloat16_tENS5_IJlSB_lEEESK_SL_NS4_8TiledMMAINS4_8MMA_AtomIJNS4_4SM904GMMA27MMA_64x64x16_F32BF16BF16_SSILNSP_5MajorE0ELSR_0ELNSP_7ScaleInE1ELSS_1EEEEEENS4_6LayoutINS5_IJSC_SB_SB_EEENS5_IJSB_NSA_ILi0EEESX_EEEEENS5_IJNS4_10UnderscoreES10_S10_EEEEENS4_23SM90_TMA_LOAD_MULTICASTENS4_14ComposedLayoutINS4_7SwizzleILi2ELi4ELi3EEENS4_18smem_ptr_flag_bitsILi16EEENSV_INS5_IJNSA_ILi8EEESI_EEENS5_IJSI_SB_EEEEEEEvNS4_8identityENS4_13SM90_TMA_LOADES1D_vS1E_EENS_8epilogue10collective6detail29Sm90TmaWarpSpecializedAdapterINS1I_15DefaultEpilogueISK_SL_SL_NS1H_6thread17LinearCombinationISK_Li1EffLNS1M_9ScaleType4KindE0ELNS_15FloatRoundStyleE2ESK_EENS1_15EpilogueDefaultEEEEEvvEEEEvNT_6ParamsE,"aw",@nobits
	.sectionflags	@""
	.align	16
	.zero		1024


//--------------------- .nv.shared.reserved.0     --------------------------
	.section	.nv.shared.reserved.0,"aw",@nobits
	.weak		__nv_reservedSMEM_offset_0_alias
	.size		__nv_reservedSMEM_offset_0_alias, 0, 0
	.other		__nv_reservedSMEM_offset_0_alias,@"STO_CUDA_RESERVED_SHARED STV_DEFAULT"
__nv_reservedSMEM_offset_0_alias:
	.zero		0


//--------------------- .nv.global                --------------------------
	.section	.nv.global,"aw",@nobits
.nv.global:
	.type		_ZN39_INTERNAL_bb11567c_4_k_cu_e916512b_29084cute1_E,@object
	.size		_ZN39_INTERNAL_bb11567c_4_k_cu_e916512b_29084cute1_E,(_ZN39_INTERNAL_bb11567c_4_k_cu_e916512b_29084cuda3std3__45__cpo6cbeginE - _ZN39_INTERNAL_bb11567c_4_k_cu_e916512b_29084cute1_E)
_ZN39_INTERNAL_bb11567c_4_k_cu_e916512b_29084cute1_E:
	.zero		1
	.type		_ZN39_INTERNAL_bb11567c_4_k_cu_e916512b_29084cuda3std3__45__cpo6cbeginE,@object
	.size		_ZN39_INTERNAL_bb11567c_4_k_cu_e916512b_29084cuda3std3__45__cpo6cbeginE,(_ZN39_INTERNAL_bb11567c_4_k_cu_e916512b_29084cuda3std3__48in_placeE - _ZN39_INTERNAL_bb11567c_4_k_cu_e916512b_29084cuda3std3__45__cpo6cbeginE)
_ZN39_INTERNAL_bb11567c_4_k_cu_e916512b_29084cuda3std3__45__cpo6cbeginE:
	.zero		1
	.type		_ZN39_INTERNAL_bb11567c_4_k_cu_e916512b_29084cuda3std3__48in_placeE,@object
	.size		_ZN39_INTERNAL_bb11567c_4_k_cu_e916512b_29084cuda3std3__48in_placeE,(_ZN39_INTERNAL_bb11567c_4_k_cu_e916512b_29084cuda3std6ranges3__45__cpo9iter_moveE - _ZN39_INTERNAL_bb11567c_4_k_cu_e916512b_29084cuda3std3__48in_placeE)
_ZN39_INTERNAL_bb11567c_4_k_cu_e916512b_29084cuda3std3__48in_placeE:
	.zero		1
	.type		_ZN39_INTERNAL_bb11567c_4_k_cu_e916512b_29084cuda3std6ranges3__45__cpo9iter_moveE,@object
	.size		_ZN39_INTERNAL_bb11567c_4_k_cu_e916512b_29084cuda3std6ranges3__45__cpo9iter_moveE,(_ZN39_INTERNAL_bb11567c_4_k_cu_e916512b_29084cuda3std3__45__cpo5beginE - _ZN39_INTERNAL_bb11567c_4_k_cu_e916512b_29084cuda3std6ranges3__45__cpo9iter_moveE)
_ZN39_INTERNAL_bb11567c_4_k_cu_e916512b_29084cuda3std6ranges3__45__cpo9iter_moveE:
	.zero		1
	.type		_ZN39_INTERNAL_bb11567c_4_k_cu_e916512b_29084cuda3std3__45__cpo5beginE,@object
	.size		_ZN39_INTERNAL_bb11567c_4_k_cu_e916512b_29084cuda3std3__45__cpo5beginE,(_ZN39_INTERNAL_bb11567c_4_k_cu_e916512b_29084cuda3std3__441_GLOBAL__N__bb11567c_4_k_cu_e916512b_29086ignoreE - _ZN39_INTERNAL_bb11567c_4_k_cu_e916512b_29084cuda3std3__45__cpo5beginE)
_ZN39_INTERNAL_bb11567c_4_k_cu_e916512b_29084cuda3std3__45__cpo5beginE:
	.zero		1
	.type		_ZN39_INTERNAL_bb11567c_4_k_cu_e916512b_29084cuda3std3__441_GLOBAL__N__bb11567c_4_k_cu_e916512b_29086ignoreE,@object
	.size		_ZN39_INTERNAL_bb11567c_4_k_cu_e916512b_29084cuda3std3__441_GLOBAL__N__bb11567c_4_k_cu_e916512b_29086ignoreE,(_ZN39_INTERNAL_bb11567c_4_k_cu_e916512b_29084cute7productE - _ZN39_INTERNAL_bb11567c_4_k_cu_e916512b_29084cuda3std3__441_GLOBAL__N__bb11567c_4_k_cu_e916512b_29086ignoreE)
_ZN39_INTERNAL_bb11567c_4_k_cu_e916512b_29084cuda3std3__441_GLOBAL__N__bb11567c_4_k_cu_e916512b_29086ignoreE:
	.zero		1
	.type		_ZN39_INTERNAL_bb11567c_4_k_cu_e916512b_29084cute7productE,@object
	.size		_ZN39_INTERNAL_bb11567c_4_k_cu_e916512b_29084cute7productE,(_ZN39_INTERNAL_bb11567c_4_k_cu_e916512b_29084cuda3std3__45__cpo3endE - _ZN39_INTERNAL_bb11567c_4_k_cu_e916512b_29084cute7productE)
_ZN39_INTERNAL_bb11567c_4_k_cu_e916512b_29084cute7productE:
	.zero		1
	.type		_ZN39_INTERNAL_bb11567c_4_k_cu_e916512b_29084cuda3std3__45__cpo3endE,@object
	.size		_ZN39_INTERNAL_bb11567c_4_k_cu_e916512b_29084cuda3std3__45__cpo3endE,(_ZN39_INTERNAL_bb11567c_4_k_cu_e916512b_29084cuda3std3__419piecewise_constructE - _ZN39_INTERNAL_bb11567c_4_k_cu_e916512b_29084cuda3std3__45__cpo3endE)
_ZN39_INTERNAL_bb11567c_4_k_cu_e916512b_29084cuda3std3__45__cpo3endE:
	.zero		1
	.type		_ZN39_INTERNAL_bb11567c_4_k_cu_e916512b_29084cuda3std3__419piecewise_constructE,@object
	.size		_ZN39_INTERNAL_bb11567c_4_k_cu_e916512b_29084cuda3std3__419piecewise_constructE,(_ZN39_INTERNAL_bb11567c_4_k_cu_e916512b_29084cuda3std3__45__cpo4cendE - _ZN39_INTERNAL_bb11567c_4_k_cu_e916512b_29084cuda3std3__419piecewise_constructE)
_ZN39_INTERNAL_bb11567c_4_k_cu_e916512b_29084cuda3std3__419piecewise_constructE:
	.zero		1
	.type		_ZN39_INTERNAL_bb11567c_4_k_cu_e916512b_29084cuda3std3__45__cpo4cendE,@object
	.size		_ZN39_INTERNAL_bb11567c_4_k_cu_e916512b_29084cuda3std3__45__cpo4cendE,(_ZN39_INTERNAL_bb11567c_4_k_cu_e916512b_29084cuda3std6ranges3__45__cpo4swapE - _ZN39_INTERNAL_bb11567c_4_k_cu_e916512b_29084cuda3std3__45__cpo4cendE)
_ZN39_INTERNAL_bb11567c_4_k_cu_e916512b_29084cuda3std3__45__cpo4cendE:
	.zero		1
	.type		_ZN39_INTERNAL_bb11567c_4_k_cu_e916512b_29084cuda3std6ranges3__45__cpo4swapE,@object
	.size		_ZN39_INTERNAL_bb11567c_4_k_cu_e916512b_29084cuda3std6ranges3__45__cpo4swapE,(.L_8 - _ZN39_INTERNAL_bb11567c_4_k_cu_e916512b_29084cuda3std6ranges3__45__cpo4swapE)
_ZN39_INTERNAL_bb11567c_4_k_cu_e916512b_29084cuda3std6ranges3__45__cpo4swapE:
	.zero		1
.L_8:


//--------------------- .nv.constant0._ZN7cutlass13device_kernelINS_4gemm6kernel13GemmUniversalIN4cute5tupleIJiiiiEEENS1_10collective13CollectiveMmaINS1_34MainloopSm90TmaGmmaWarpSpecializedILi4ENS5_IJNS4_1CILi1EEENSA_ILi2EEESB_EEENS1_35KernelTmaWarpSpecializedCooperativeEEENS5_IJNSA_ILi256EEENSA_ILi64EEENSA_ILi32EEEEEENS_10bfloat16_tENS5_IJlSB_lEEESK_SL_NS4_8TiledMMAINS4_8MMA_AtomIJNS4_4SM904GMMA27MMA_64x64x16_F32BF16BF16_SSILNSP_5MajorE0ELSR_0ELNSP_7ScaleInE1ELSS_1EEEEEENS4_6LayoutINS5_IJSC_SB_SB_EEENS5_IJSB_NSA_ILi0EEESX_EEEEENS5_IJNS4_10UnderscoreES10_S10_EEEEENS4_23SM90_TMA_LOAD_MULTICASTENS4_14ComposedLayoutINS4_7SwizzleILi2ELi4ELi3EEENS4_18smem_ptr_flag_bitsILi16EEENSV_INS5_IJNSA_ILi8EEESI_EEENS5_IJSI_SB_EEEEEEEvNS4_8identityENS4_13SM90_TMA_LOADES1D_vS1E_EENS_8epilogue10collective6detail29Sm90TmaWarpSpecializedAdapterINS1I_15DefaultEpilogueISK_SL_SL_NS1H_6thread17LinearCombinationISK_Li1EffLNS1M_9ScaleType4KindE0ELNS_15FloatRoundStyleE2ESK_EENS1_15EpilogueDefaultEEEEEvvEEEEvNT_6ParamsE --------------------------
	.section	.nv.constant0._ZN7cutlass13device_kernelINS_4gemm6kernel13GemmUniversalIN4cute5tupleIJiiiiEEENS1_10collective13CollectiveMmaINS1_34MainloopSm90TmaGmmaWarpSpecializedILi4ENS5_IJNS4_1CILi1EEENSA_ILi2EEESB_EEENS1_35KernelTmaWarpSpecializedCooperativeEEENS5_IJNSA_ILi256EEENSA_ILi64EEENSA_ILi32EEEEEENS_10bfloat16_tENS5_IJlSB_lEEESK_SL_NS4_8TiledMMAINS4_8MMA_AtomIJNS4_4SM904GMMA27MMA_64x64x16_F32BF16BF16_SSILNSP_5MajorE0ELSR_0ELNSP_7ScaleInE1ELSS_1EEEEEENS4_6LayoutINS5_IJSC_SB_SB_EEENS5_IJSB_NSA_ILi0EEESX_EEEEENS5_IJNS4_10UnderscoreES10_S10_EEEEENS4_23SM90_TMA_LOAD_MULTICASTENS4_14ComposedLayoutINS4_7SwizzleILi2ELi4ELi3EEENS4_18smem_ptr_flag_bitsILi16EEENSV_INS5_IJNSA_ILi8EEESI_EEENS5_IJSI_SB_EEEEEEEvNS4_8identityENS4_13SM90_TMA_LOADES1D_vS1E_EENS_8epilogue10collective6detail29Sm90TmaWarpSpecializedAdapterINS1I_15DefaultEpilogueISK_SL_SL_NS1H_6thread17LinearCombinationISK_Li1EffLNS1M_9ScaleType4KindE0ELNS_15FloatRoundStyleE2ESK_EENS1_15EpilogueDefaultEEEEEvvEEEEvNT_6ParamsE,"a",@progbits
	.sectionflags	@""
	.align	4
.nv.constant0._ZN7cutlass13device_kernelINS_4gemm6kernel13GemmUniversalIN4cute5tupleIJiiiiEEENS1_10collective13CollectiveMmaINS1_34MainloopSm90TmaGmmaWarpSpecializedILi4ENS5_IJNS4_1CILi1EEENSA_ILi2EEESB_EEENS1_35KernelTmaWarpSpecializedCooperativeEEENS5_IJNSA_ILi256EEENSA_ILi64EEENSA_ILi32EEEEEENS_10bfloat16_tENS5_IJlSB_lEEESK_SL_NS4_8TiledMMAINS4_8MMA_AtomIJNS4_4SM904GMMA27MMA_64x64x16_F32BF16BF16_SSILNSP_5MajorE0ELSR_0ELNSP_7ScaleInE1ELSS_1EEEEEENS4_6LayoutINS5_IJSC_SB_SB_EEENS5_IJSB_NSA_ILi0EEESX_EEEEENS5_IJNS4_10UnderscoreES10_S10_EEEEENS4_23SM90_TMA_LOAD_MULTICASTENS4_14ComposedLayoutINS4_7SwizzleILi2ELi4ELi3EEENS4_18smem_ptr_flag_bitsILi16EEENSV_INS5_IJNSA_ILi8EEESI_EEENS5_IJSI_SB_EEEEEEEvNS4_8identityENS4_13SM90_TMA_LOADES1D_vS1E_EENS_8epilogue10collective6detail29Sm90TmaWarpSpecializedAdapterINS1I_15DefaultEpilogueISK_SL_SL_NS1H_6thread17LinearCombinationISK_Li1EffLNS1M_9ScaleType4KindE0ELNS_15FloatRoundStyleE2ESK_EENS1_15EpilogueDefaultEEEEEvvEEEEvNT_6ParamsE:
	.zero		1664


//--------------------- SYMBOLS --------------------------

	.type		.nv.reservedSmem.offset0,@object
	.size		.nv.reservedSmem.offset0,0x4
	.type		__assertfail,@function
